//
// Generated by NVIDIA NVVM Compiler
//
// Compiler Build ID: CL-36424714
// Cuda compilation tools, release 13.0, V13.0.88
// Based on NVVM 20.0.0
//

.version 9.0
.target sm_100
.address_size 64

	// .globl	_Z33MatrixMulKernelBlockLocalMemFixedPdS_S_i
.extern .func  (.param .b64 func_retval0) malloc
(
	.param .b64 malloc_param_0
)
;
.extern .func free
(
	.param .b64 free_param_0
)
;
// _ZZ33MatrixMulKernelBlockLocalMemFixedPdS_S_iE3Mds has been demoted
// _ZZ33MatrixMulKernelBlockLocalMemFixedPdS_S_iE3Nds has been demoted
// _ZZ28MatrixMulKernelBlockLocalMemPdS_S_iiE3Mds has been demoted
// _ZZ28MatrixMulKernelBlockLocalMemPdS_S_iiE3Nds has been demoted

.visible .entry _Z33MatrixMulKernelBlockLocalMemFixedPdS_S_i(
	.param .u64 .ptr .align 1 _Z33MatrixMulKernelBlockLocalMemFixedPdS_S_i_param_0,
	.param .u64 .ptr .align 1 _Z33MatrixMulKernelBlockLocalMemFixedPdS_S_i_param_1,
	.param .u64 .ptr .align 1 _Z33MatrixMulKernelBlockLocalMemFixedPdS_S_i_param_2,
	.param .u32 _Z33MatrixMulKernelBlockLocalMemFixedPdS_S_i_param_3
)
{
	.reg .pred 	%p<3>;
	.reg .b32 	%r<37>;
	.reg .b64 	%rd<13>;
	.reg .b64 	%fd<105>;
	// demoted variable
	.shared .align 8 .b8 _ZZ33MatrixMulKernelBlockLocalMemFixedPdS_S_iE3Mds[8192];
	// demoted variable
	.shared .align 8 .b8 _ZZ33MatrixMulKernelBlockLocalMemFixedPdS_S_iE3Nds[8192];
	ld.param.u64 	%rd3, [_Z33MatrixMulKernelBlockLocalMemFixedPdS_S_i_param_0];
	ld.param.u64 	%rd4, [_Z33MatrixMulKernelBlockLocalMemFixedPdS_S_i_param_1];
	ld.param.u64 	%rd5, [_Z33MatrixMulKernelBlockLocalMemFixedPdS_S_i_param_2];
	ld.param.u32 	%r19, [_Z33MatrixMulKernelBlockLocalMemFixedPdS_S_i_param_3];
	mov.u32 	%r20, %ctaid.x;
	mov.u32 	%r21, %ctaid.y;
	mov.u32 	%r1, %tid.x;
	mov.u32 	%r2, %tid.y;
	shl.b32 	%r22, %r21, 5;
	add.s32 	%r3, %r22, %r2;
	shl.b32 	%r4, %r20, 5;
	setp.lt.s32 	%p1, %r19, 32;
	mov.f64 	%fd104, 0d0000000000000000;
	@%p1 bra 	$L__BB0_3;
	shl.b32 	%r23, %r2, 8;
	mov.u32 	%r24, _ZZ33MatrixMulKernelBlockLocalMemFixedPdS_S_iE3Mds;
	add.s32 	%r5, %r24, %r23;
	shl.b32 	%r25, %r1, 3;
	add.s32 	%r6, %r5, %r25;
	mov.u32 	%r26, _ZZ33MatrixMulKernelBlockLocalMemFixedPdS_S_iE3Nds;
	add.s32 	%r8, %r26, %r25;
	add.s32 	%r7, %r8, %r23;
	shr.s32 	%r27, %r19, 31;
	shr.u32 	%r28, %r27, 27;
	add.s32 	%r29, %r19, %r28;
	shr.s32 	%r30, %r29, 5;
	neg.s32 	%r36, %r30;
	mad.lo.s32 	%r35, %r19, %r3, %r1;
	mad.lo.s32 	%r31, %r2, %r19, %r1;
	add.s32 	%r34, %r31, %r4;
	shl.b32 	%r12, %r19, 5;
	cvta.to.global.u64 	%rd1, %rd3;
	cvta.to.global.u64 	%rd2, %rd4;
	mov.f64 	%fd104, 0d0000000000000000;
$L__BB0_2:
	mul.wide.s32 	%rd6, %r35, 8;
	add.s64 	%rd7, %rd1, %rd6;
	ld.global.f64 	%fd6, [%rd7];
	st.shared.f64 	[%r6], %fd6;
	mul.wide.u32 	%rd8, %r34, 8;
	add.s64 	%rd9, %rd2, %rd8;
	ld.global.f64 	%fd7, [%rd9];
	st.shared.f64 	[%r7], %fd7;
	bar.sync 	0;
	ld.shared.f64 	%fd8, [%r5];
	ld.shared.f64 	%fd9, [%r8];
	fma.rn.f64 	%fd10, %fd8, %fd9, %fd104;
	ld.shared.f64 	%fd11, [%r5+8];
	ld.shared.f64 	%fd12, [%r8+256];
	fma.rn.f64 	%fd13, %fd11, %fd12, %fd10;
	ld.shared.f64 	%fd14, [%r5+16];
	ld.shared.f64 	%fd15, [%r8+512];
	fma.rn.f64 	%fd16, %fd14, %fd15, %fd13;
	ld.shared.f64 	%fd17, [%r5+24];
	ld.shared.f64 	%fd18, [%r8+768];
	fma.rn.f64 	%fd19, %fd17, %fd18, %fd16;
	ld.shared.f64 	%fd20, [%r5+32];
	ld.shared.f64 	%fd21, [%r8+1024];
	fma.rn.f64 	%fd22, %fd20, %fd21, %fd19;
	ld.shared.f64 	%fd23, [%r5+40];
	ld.shared.f64 	%fd24, [%r8+1280];
	fma.rn.f64 	%fd25, %fd23, %fd24, %fd22;
	ld.shared.f64 	%fd26, [%r5+48];
	ld.shared.f64 	%fd27, [%r8+1536];
	fma.rn.f64 	%fd28, %fd26, %fd27, %fd25;
	ld.shared.f64 	%fd29, [%r5+56];
	ld.shared.f64 	%fd30, [%r8+1792];
	fma.rn.f64 	%fd31, %fd29, %fd30, %fd28;
	ld.shared.f64 	%fd32, [%r5+64];
	ld.shared.f64 	%fd33, [%r8+2048];
	fma.rn.f64 	%fd34, %fd32, %fd33, %fd31;
	ld.shared.f64 	%fd35, [%r5+72];
	ld.shared.f64 	%fd36, [%r8+2304];
	fma.rn.f64 	%fd37, %fd35, %fd36, %fd34;
	ld.shared.f64 	%fd38, [%r5+80];
	ld.shared.f64 	%fd39, [%r8+2560];
	fma.rn.f64 	%fd40, %fd38, %fd39, %fd37;
	ld.shared.f64 	%fd41, [%r5+88];
	ld.shared.f64 	%fd42, [%r8+2816];
	fma.rn.f64 	%fd43, %fd41, %fd42, %fd40;
	ld.shared.f64 	%fd44, [%r5+96];
	ld.shared.f64 	%fd45, [%r8+3072];
	fma.rn.f64 	%fd46, %fd44, %fd45, %fd43;
	ld.shared.f64 	%fd47, [%r5+104];
	ld.shared.f64 	%fd48, [%r8+3328];
	fma.rn.f64 	%fd49, %fd47, %fd48, %fd46;
	ld.shared.f64 	%fd50, [%r5+112];
	ld.shared.f64 	%fd51, [%r8+3584];
	fma.rn.f64 	%fd52, %fd50, %fd51, %fd49;
	ld.shared.f64 	%fd53, [%r5+120];
	ld.shared.f64 	%fd54, [%r8+3840];
	fma.rn.f64 	%fd55, %fd53, %fd54, %fd52;
	ld.shared.f64 	%fd56, [%r5+128];
	ld.shared.f64 	%fd57, [%r8+4096];
	fma.rn.f64 	%fd58, %fd56, %fd57, %fd55;
	ld.shared.f64 	%fd59, [%r5+136];
	ld.shared.f64 	%fd60, [%r8+4352];
	fma.rn.f64 	%fd61, %fd59, %fd60, %fd58;
	ld.shared.f64 	%fd62, [%r5+144];
	ld.shared.f64 	%fd63, [%r8+4608];
	fma.rn.f64 	%fd64, %fd62, %fd63, %fd61;
	ld.shared.f64 	%fd65, [%r5+152];
	ld.shared.f64 	%fd66, [%r8+4864];
	fma.rn.f64 	%fd67, %fd65, %fd66, %fd64;
	ld.shared.f64 	%fd68, [%r5+160];
	ld.shared.f64 	%fd69, [%r8+5120];
	fma.rn.f64 	%fd70, %fd68, %fd69, %fd67;
	ld.shared.f64 	%fd71, [%r5+168];
	ld.shared.f64 	%fd72, [%r8+5376];
	fma.rn.f64 	%fd73, %fd71, %fd72, %fd70;
	ld.shared.f64 	%fd74, [%r5+176];
	ld.shared.f64 	%fd75, [%r8+5632];
	fma.rn.f64 	%fd76, %fd74, %fd75, %fd73;
	ld.shared.f64 	%fd77, [%r5+184];
	ld.shared.f64 	%fd78, [%r8+5888];
	fma.rn.f64 	%fd79, %fd77, %fd78, %fd76;
	ld.shared.f64 	%fd80, [%r5+192];
	ld.shared.f64 	%fd81, [%r8+6144];
	fma.rn.f64 	%fd82, %fd80, %fd81, %fd79;
	ld.shared.f64 	%fd83, [%r5+200];
	ld.shared.f64 	%fd84, [%r8+6400];
	fma.rn.f64 	%fd85, %fd83, %fd84, %fd82;
	ld.shared.f64 	%fd86, [%r5+208];
	ld.shared.f64 	%fd87, [%r8+6656];
	fma.rn.f64 	%fd88, %fd86, %fd87, %fd85;
	ld.shared.f64 	%fd89, [%r5+216];
	ld.shared.f64 	%fd90, [%r8+6912];
	fma.rn.f64 	%fd91, %fd89, %fd90, %fd88;
	ld.shared.f64 	%fd92, [%r5+224];
	ld.shared.f64 	%fd93, [%r8+7168];
	fma.rn.f64 	%fd94, %fd92, %fd93, %fd91;
	ld.shared.f64 	%fd95, [%r5+232];
	ld.shared.f64 	%fd96, [%r8+7424];
	fma.rn.f64 	%fd97, %fd95, %fd96, %fd94;
	ld.shared.f64 	%fd98, [%r5+240];
	ld.shared.f64 	%fd99, [%r8+7680];
	fma.rn.f64 	%fd100, %fd98, %fd99, %fd97;
	ld.shared.f64 	%fd101, [%r5+248];
	ld.shared.f64 	%fd102, [%r8+7936];
	fma.rn.f64 	%fd104, %fd101, %fd102, %fd100;
	bar.sync 	0;
	add.s32 	%r36, %r36, 1;
	setp.ne.s32 	%p2, %r36, 0;
	add.s32 	%r35, %r35, 32;
	add.s32 	%r34, %r34, %r12;
	@%p2 bra 	$L__BB0_2;
$L__BB0_3:
	cvta.to.global.u64 	%rd10, %rd5;
	add.s32 	%r32, %r4, %r1;
	mad.lo.s32 	%r33, %r19, %r3, %r32;
	mul.wide.s32 	%rd11, %r33, 8;
	add.s64 	%rd12, %rd10, %rd11;
	st.global.f64 	[%rd12], %fd104;
	ret;

}
	// .globl	_Z28MatrixMulKernelBlockLocalMemPdS_S_ii
.visible .entry _Z28MatrixMulKernelBlockLocalMemPdS_S_ii(
	.param .u64 .ptr .align 1 _Z28MatrixMulKernelBlockLocalMemPdS_S_ii_param_0,
	.param .u64 .ptr .align 1 _Z28MatrixMulKernelBlockLocalMemPdS_S_ii_param_1,
	.param .u64 .ptr .align 1 _Z28MatrixMulKernelBlockLocalMemPdS_S_ii_param_2,
	.param .u32 _Z28MatrixMulKernelBlockLocalMemPdS_S_ii_param_3,
	.param .u32 _Z28MatrixMulKernelBlockLocalMemPdS_S_ii_param_4
)
{
	.reg .pred 	%p<14>;
	.reg .b32 	%r<86>;
	.reg .b64 	%rd<85>;
	.reg .b64 	%fd<73>;
	// demoted variable
	.shared .align 8 .u64 _ZZ28MatrixMulKernelBlockLocalMemPdS_S_iiE3Mds;
	// demoted variable
	.shared .align 8 .u64 _ZZ28MatrixMulKernelBlockLocalMemPdS_S_iiE3Nds;
	ld.param.u32 	%r43, [_Z28MatrixMulKernelBlockLocalMemPdS_S_ii_param_3];
	ld.param.u32 	%r44, [_Z28MatrixMulKernelBlockLocalMemPdS_S_ii_param_4];
	mov.u32 	%r45, %ctaid.x;
	mov.u32 	%r46, %ctaid.y;
	mov.u32 	%r1, %tid.x;
	mov.u32 	%r2, %tid.y;
	mad.lo.s32 	%r3, %r44, %r46, %r2;
	mad.lo.s32 	%r4, %r44, %r45, %r1;
	or.b32  	%r5, %r1, %r2;
	setp.ne.s32 	%p1, %r5, 0;
	@%p1 bra 	$L__BB1_2;
	mul.lo.s32 	%r47, %r44, %r44;
	mul.wide.u32 	%rd13, %r47, 8;
	{ // callseq 0, 0
	.param .b64 param0;
	st.param.b64 	[param0], %rd13;
	.param .b64 retval0;
	call.uni (retval0), 
	malloc, 
	(
	param0
	);
	ld.param.b64 	%rd14, [retval0];
	} // callseq 0
	st.shared.u64 	[_ZZ28MatrixMulKernelBlockLocalMemPdS_S_iiE3Mds], %rd14;
	{ // callseq 1, 0
	.param .b64 param0;
	st.param.b64 	[param0], %rd13;
	.param .b64 retval0;
	call.uni (retval0), 
	malloc, 
	(
	param0
	);
	ld.param.b64 	%rd16, [retval0];
	} // callseq 1
	st.shared.u64 	[_ZZ28MatrixMulKernelBlockLocalMemPdS_S_iiE3Nds], %rd16;
$L__BB1_2:
	bar.sync 	0;
	div.s32 	%r6, %r43, %r44;
	setp.lt.s32 	%p2, %r6, 1;
	mov.f64 	%fd71, 0d0000000000000000;
	@%p2 bra 	$L__BB1_17;
	mad.lo.s32 	%r7, %r3, %r43, %r1;
	mul.lo.s32 	%r49, %r44, %r2;
	add.s32 	%r8, %r49, %r1;
	and.b32  	%r9, %r44, 7;
	and.b32  	%r10, %r44, 2147483640;
	neg.s32 	%r11, %r10;
	add.s32 	%r12, %r1, %r44;
	shl.b32 	%r13, %r44, 3;
	shl.b32 	%r50, %r44, 1;
	add.s32 	%r14, %r1, %r50;
	mad.lo.s32 	%r15, %r44, 3, %r1;
	shl.b32 	%r51, %r44, 2;
	add.s32 	%r16, %r1, %r51;
	mad.lo.s32 	%r17, %r44, 5, %r1;
	mad.lo.s32 	%r18, %r44, 6, %r1;
	mad.lo.s32 	%r19, %r44, 7, %r1;
	cvt.u64.u32 	%rd1, %r49;
	mov.f64 	%fd71, 0d0000000000000000;
	mov.b32 	%r74, 0;
	mul.wide.s32 	%rd22, %r8, 8;
	mul.wide.u32 	%rd29, %r1, 8;
$L__BB1_4:
	ld.param.u64 	%rd81, [_Z28MatrixMulKernelBlockLocalMemPdS_S_ii_param_1];
	ld.param.u64 	%rd80, [_Z28MatrixMulKernelBlockLocalMemPdS_S_ii_param_0];
	setp.lt.s32 	%p3, %r44, 1;
	mul.lo.s32 	%r52, %r74, %r44;
	add.s32 	%r53, %r7, %r52;
	cvta.to.global.u64 	%rd18, %rd80;
	mul.wide.s32 	%rd19, %r53, 8;
	add.s64 	%rd20, %rd18, %rd19;
	ld.global.f64 	%fd17, [%rd20];
	ld.shared.u64 	%rd21, [_ZZ28MatrixMulKernelBlockLocalMemPdS_S_iiE3Mds];
	add.s64 	%rd23, %rd21, %rd22;
	st.f64 	[%rd23], %fd17;
	add.s32 	%r54, %r52, %r2;
	mad.lo.s32 	%r55, %r54, %r43, %r4;
	cvta.to.global.u64 	%rd24, %rd81;
	mul.wide.s32 	%rd25, %r55, 8;
	add.s64 	%rd26, %rd24, %rd25;
	ld.global.f64 	%fd18, [%rd26];
	ld.shared.u64 	%rd27, [_ZZ28MatrixMulKernelBlockLocalMemPdS_S_iiE3Nds];
	add.s64 	%rd28, %rd27, %rd22;
	st.f64 	[%rd28], %fd18;
	bar.sync 	0;
	@%p3 bra 	$L__BB1_16;
	setp.lt.u32 	%p4, %r44, 8;
	ld.shared.u64 	%rd2, [_ZZ28MatrixMulKernelBlockLocalMemPdS_S_iiE3Mds];
	mov.b32 	%r84, 0;
	ld.shared.u64 	%rd3, [_ZZ28MatrixMulKernelBlockLocalMemPdS_S_iiE3Nds];
	@%p4 bra 	$L__BB1_8;
	add.s64 	%rd84, %rd3, %rd29;
	shl.b64 	%rd30, %rd1, 3;
	add.s64 	%rd31, %rd30, %rd2;
	add.s64 	%rd83, %rd31, 32;
	mov.u32 	%r75, %r19;
	mov.u32 	%r76, %r18;
	mov.u32 	%r77, %r17;
	mov.u32 	%r78, %r16;
	mov.u32 	%r79, %r15;
	mov.u32 	%r80, %r14;
	mov.u32 	%r81, %r12;
	mov.u32 	%r82, %r11;
$L__BB1_7:
	.pragma "nounroll";
	ld.f64 	%fd20, [%rd83+-32];
	ld.f64 	%fd21, [%rd84];
	fma.rn.f64 	%fd22, %fd20, %fd21, %fd71;
	ld.f64 	%fd23, [%rd83+-24];
	mul.wide.u32 	%rd32, %r81, 8;
	add.s64 	%rd33, %rd3, %rd32;
	ld.f64 	%fd24, [%rd33];
	fma.rn.f64 	%fd25, %fd23, %fd24, %fd22;
	ld.f64 	%fd26, [%rd83+-16];
	mul.wide.u32 	%rd34, %r80, 8;
	add.s64 	%rd35, %rd3, %rd34;
	ld.f64 	%fd27, [%rd35];
	fma.rn.f64 	%fd28, %fd26, %fd27, %fd25;
	ld.f64 	%fd29, [%rd83+-8];
	mul.wide.u32 	%rd36, %r79, 8;
	add.s64 	%rd37, %rd3, %rd36;
	ld.f64 	%fd30, [%rd37];
	fma.rn.f64 	%fd31, %fd29, %fd30, %fd28;
	ld.f64 	%fd32, [%rd83];
	mul.wide.u32 	%rd38, %r78, 8;
	add.s64 	%rd39, %rd3, %rd38;
	ld.f64 	%fd33, [%rd39];
	fma.rn.f64 	%fd34, %fd32, %fd33, %fd31;
	ld.f64 	%fd35, [%rd83+8];
	mul.wide.u32 	%rd40, %r77, 8;
	add.s64 	%rd41, %rd3, %rd40;
	ld.f64 	%fd36, [%rd41];
	fma.rn.f64 	%fd37, %fd35, %fd36, %fd34;
	ld.f64 	%fd38, [%rd83+16];
	mul.wide.u32 	%rd42, %r76, 8;
	add.s64 	%rd43, %rd3, %rd42;
	ld.f64 	%fd39, [%rd43];
	fma.rn.f64 	%fd40, %fd38, %fd39, %fd37;
	ld.f64 	%fd41, [%rd83+24];
	mul.wide.u32 	%rd44, %r75, 8;
	add.s64 	%rd45, %rd3, %rd44;
	ld.f64 	%fd42, [%rd45];
	fma.rn.f64 	%fd71, %fd41, %fd42, %fd40;
	add.s32 	%r82, %r82, 8;
	add.s32 	%r81, %r81, %r13;
	add.s32 	%r80, %r80, %r13;
	add.s32 	%r79, %r79, %r13;
	add.s32 	%r78, %r78, %r13;
	add.s32 	%r77, %r77, %r13;
	add.s32 	%r76, %r76, %r13;
	add.s32 	%r75, %r75, %r13;
	mul.wide.u32 	%rd46, %r13, 8;
	add.s64 	%rd84, %rd84, %rd46;
	add.s64 	%rd83, %rd83, 64;
	setp.ne.s32 	%p5, %r82, 0;
	mov.u32 	%r84, %r10;
	@%p5 bra 	$L__BB1_7;
$L__BB1_8:
	setp.eq.s32 	%p6, %r9, 0;
	@%p6 bra 	$L__BB1_16;
	add.s32 	%r57, %r9, -1;
	setp.lt.u32 	%p7, %r57, 3;
	@%p7 bra 	$L__BB1_11;
	cvt.u32.u64 	%r58, %rd1;
	add.s32 	%r59, %r84, %r58;
	mul.wide.u32 	%rd47, %r59, 8;
	add.s64 	%rd48, %rd2, %rd47;
	ld.f64 	%fd44, [%rd48];
	mad.lo.s32 	%r60, %r84, %r44, %r1;
	mul.wide.u32 	%rd49, %r60, 8;
	add.s64 	%rd50, %rd3, %rd49;
	ld.f64 	%fd45, [%rd50];
	fma.rn.f64 	%fd46, %fd44, %fd45, %fd71;
	cvt.u64.u32 	%rd51, %r84;
	add.s64 	%rd52, %rd51, %rd1;
	shl.b64 	%rd53, %rd52, 3;
	add.s64 	%rd54, %rd2, %rd53;
	ld.f64 	%fd47, [%rd54+8];
	add.s32 	%r61, %r60, %r44;
	mul.wide.u32 	%rd55, %r61, 8;
	add.s64 	%rd56, %rd3, %rd55;
	ld.f64 	%fd48, [%rd56];
	fma.rn.f64 	%fd49, %fd47, %fd48, %fd46;
	ld.f64 	%fd50, [%rd54+16];
	add.s32 	%r62, %r61, %r44;
	mul.wide.u32 	%rd57, %r62, 8;
	add.s64 	%rd58, %rd3, %rd57;
	ld.f64 	%fd51, [%rd58];
	fma.rn.f64 	%fd52, %fd50, %fd51, %fd49;
	ld.f64 	%fd53, [%rd54+24];
	add.s32 	%r63, %r62, %r44;
	mul.wide.u32 	%rd59, %r63, 8;
	add.s64 	%rd60, %rd3, %rd59;
	ld.f64 	%fd54, [%rd60];
	fma.rn.f64 	%fd71, %fd53, %fd54, %fd52;
	add.s32 	%r84, %r84, 4;
$L__BB1_11:
	and.b32  	%r64, %r44, 3;
	setp.eq.s32 	%p8, %r64, 0;
	@%p8 bra 	$L__BB1_16;
	setp.eq.s32 	%p9, %r64, 1;
	@%p9 bra 	$L__BB1_14;
	cvt.u32.u64 	%r65, %rd1;
	add.s32 	%r66, %r84, %r65;
	mul.wide.u32 	%rd61, %r66, 8;
	add.s64 	%rd62, %rd2, %rd61;
	ld.f64 	%fd56, [%rd62];
	mad.lo.s32 	%r67, %r84, %r44, %r1;
	mul.wide.u32 	%rd63, %r67, 8;
	add.s64 	%rd64, %rd3, %rd63;
	ld.f64 	%fd57, [%rd64];
	fma.rn.f64 	%fd58, %fd56, %fd57, %fd71;
	cvt.u64.u32 	%rd65, %r84;
	add.s64 	%rd66, %rd65, %rd1;
	shl.b64 	%rd67, %rd66, 3;
	add.s64 	%rd68, %rd2, %rd67;
	ld.f64 	%fd59, [%rd68+8];
	add.s32 	%r68, %r67, %r44;
	mul.wide.u32 	%rd69, %r68, 8;
	add.s64 	%rd70, %rd3, %rd69;
	ld.f64 	%fd60, [%rd70];
	fma.rn.f64 	%fd71, %fd59, %fd60, %fd58;
	add.s32 	%r84, %r84, 2;
$L__BB1_14:
	and.b32  	%r69, %r44, 1;
	setp.eq.b32 	%p10, %r69, 1;
	not.pred 	%p11, %p10;
	@%p11 bra 	$L__BB1_16;
	cvt.u32.u64 	%r70, %rd1;
	add.s32 	%r71, %r84, %r70;
	mul.wide.u32 	%rd71, %r71, 8;
	add.s64 	%rd72, %rd2, %rd71;
	ld.f64 	%fd61, [%rd72];
	mad.lo.s32 	%r72, %r84, %r44, %r1;
	mul.wide.u32 	%rd73, %r72, 8;
	add.s64 	%rd74, %rd3, %rd73;
	ld.f64 	%fd62, [%rd74];
	fma.rn.f64 	%fd71, %fd61, %fd62, %fd71;
$L__BB1_16:
	bar.sync 	0;
	add.s32 	%r74, %r74, 1;
	setp.ne.s32 	%p12, %r74, %r6;
	@%p12 bra 	$L__BB1_4;
$L__BB1_17:
	setp.ne.s32 	%p13, %r5, 0;
	bar.sync 	0;
	@%p13 bra 	$L__BB1_19;
	ld.shared.u64 	%rd75, [_ZZ28MatrixMulKernelBlockLocalMemPdS_S_iiE3Mds];
	{ // callseq 2, 0
	.param .b64 param0;
	st.param.b64 	[param0], %rd75;
	call.uni 
	free, 
	(
	param0
	);
	} // callseq 2
	ld.shared.u64 	%rd76, [_ZZ28MatrixMulKernelBlockLocalMemPdS_S_iiE3Nds];
	{ // callseq 3, 0
	.param .b64 param0;
	st.param.b64 	[param0], %rd76;
	call.uni 
	free, 
	(
	param0
	);
	} // callseq 3
$L__BB1_19:
	ld.param.u64 	%rd82, [_Z28MatrixMulKernelBlockLocalMemPdS_S_ii_param_2];
	cvta.to.global.u64 	%rd77, %rd82;
	mad.lo.s32 	%r73, %r3, %r43, %r4;
	mul.wide.s32 	%rd78, %r73, 8;
	add.s64 	%rd79, %rd77, %rd78;
	st.global.f64 	[%rd79], %fd71;
	ret;

}
	// .globl	_Z20MatrixMulKernelBlockPdS_S_ii
.visible .entry _Z20MatrixMulKernelBlockPdS_S_ii(
	.param .u64 .ptr .align 1 _Z20MatrixMulKernelBlockPdS_S_ii_param_0,
	.param .u64 .ptr .align 1 _Z20MatrixMulKernelBlockPdS_S_ii_param_1,
	.param .u64 .ptr .align 1 _Z20MatrixMulKernelBlockPdS_S_ii_param_2,
	.param .u32 _Z20MatrixMulKernelBlockPdS_S_ii_param_3,
	.param .u32 _Z20MatrixMulKernelBlockPdS_S_ii_param_4
)
{
	.reg .pred 	%p<10>;
	.reg .b32 	%r<42>;
	.reg .b64 	%rd<52>;
	.reg .b64 	%fd<68>;

	ld.param.u64 	%rd10, [_Z20MatrixMulKernelBlockPdS_S_ii_param_0];
	ld.param.u64 	%rd11, [_Z20MatrixMulKernelBlockPdS_S_ii_param_1];
	ld.param.u32 	%r19, [_Z20MatrixMulKernelBlockPdS_S_ii_param_3];
	ld.param.u32 	%r20, [_Z20MatrixMulKernelBlockPdS_S_ii_param_4];
	cvta.to.global.u64 	%rd1, %rd11;
	cvta.to.global.u64 	%rd2, %rd10;
	mov.u32 	%r21, %ctaid.y;
	mov.u32 	%r22, %tid.y;
	mad.lo.s32 	%r1, %r20, %r21, %r22;
	mov.u32 	%r23, %ctaid.x;
	mov.u32 	%r24, %tid.x;
	mad.lo.s32 	%r2, %r20, %r23, %r24;
	setp.lt.s32 	%p1, %r19, 1;
	mov.f64 	%fd67, 0d0000000000000000;
	@%p1 bra 	$L__BB2_12;
	mul.lo.s32 	%r3, %r1, %r19;
	and.b32  	%r4, %r19, 7;
	setp.lt.u32 	%p2, %r19, 8;
	mov.f64 	%fd67, 0d0000000000000000;
	mov.b32 	%r40, 0;
	@%p2 bra 	$L__BB2_4;
	and.b32  	%r26, %r19, 2147483640;
	neg.s32 	%r38, %r26;
	mul.wide.u32 	%rd12, %r19, 8;
	add.s64 	%rd3, %rd1, %rd12;
	mul.wide.u32 	%rd13, %r19, 16;
	add.s64 	%rd4, %rd1, %rd13;
	mul.wide.u32 	%rd14, %r19, 24;
	add.s64 	%rd5, %rd1, %rd14;
	mul.wide.u32 	%rd15, %r19, 32;
	add.s64 	%rd6, %rd1, %rd15;
	mul.wide.u32 	%rd16, %r19, 48;
	add.s64 	%rd7, %rd1, %rd16;
	mul.wide.u32 	%rd17, %r19, 56;
	add.s64 	%rd8, %rd1, %rd17;
	mov.f64 	%fd67, 0d0000000000000000;
	mov.u32 	%r36, %r3;
	mov.u32 	%r37, %r2;
$L__BB2_3:
	.pragma "nounroll";
	and.b32  	%r40, %r19, 2147483640;
	mul.wide.s32 	%rd18, %r37, 8;
	add.s64 	%rd19, %rd3, %rd18;
	add.s64 	%rd20, %rd4, %rd18;
	add.s64 	%rd21, %rd5, %rd18;
	add.s64 	%rd22, %rd6, %rd18;
	mul.wide.u32 	%rd23, %r19, 40;
	add.s64 	%rd24, %rd1, %rd18;
	add.s64 	%rd25, %rd24, %rd23;
	add.s64 	%rd26, %rd7, %rd18;
	add.s64 	%rd27, %rd8, %rd18;
	mul.wide.s32 	%rd28, %r36, 8;
	add.s64 	%rd29, %rd2, %rd28;
	ld.global.f64 	%fd17, [%rd29];
	ld.global.f64 	%fd18, [%rd24];
	fma.rn.f64 	%fd19, %fd17, %fd18, %fd67;
	ld.global.f64 	%fd20, [%rd29+8];
	ld.global.f64 	%fd21, [%rd19];
	fma.rn.f64 	%fd22, %fd20, %fd21, %fd19;
	ld.global.f64 	%fd23, [%rd29+16];
	ld.global.f64 	%fd24, [%rd20];
	fma.rn.f64 	%fd25, %fd23, %fd24, %fd22;
	ld.global.f64 	%fd26, [%rd29+24];
	ld.global.f64 	%fd27, [%rd21];
	fma.rn.f64 	%fd28, %fd26, %fd27, %fd25;
	ld.global.f64 	%fd29, [%rd29+32];
	ld.global.f64 	%fd30, [%rd22];
	fma.rn.f64 	%fd31, %fd29, %fd30, %fd28;
	ld.global.f64 	%fd32, [%rd29+40];
	ld.global.f64 	%fd33, [%rd25];
	fma.rn.f64 	%fd34, %fd32, %fd33, %fd31;
	ld.global.f64 	%fd35, [%rd29+48];
	ld.global.f64 	%fd36, [%rd26];
	fma.rn.f64 	%fd37, %fd35, %fd36, %fd34;
	ld.global.f64 	%fd38, [%rd29+56];
	ld.global.f64 	%fd39, [%rd27];
	fma.rn.f64 	%fd67, %fd38, %fd39, %fd37;
	add.s32 	%r38, %r38, 8;
	shl.b32 	%r27, %r19, 3;
	add.s32 	%r37, %r37, %r27;
	add.s32 	%r36, %r36, 8;
	setp.ne.s32 	%p3, %r38, 0;
	@%p3 bra 	$L__BB2_3;
$L__BB2_4:
	setp.eq.s32 	%p4, %r4, 0;
	@%p4 bra 	$L__BB2_12;
	and.b32  	%r14, %r19, 3;
	setp.lt.u32 	%p5, %r4, 4;
	@%p5 bra 	$L__BB2_7;
	add.s32 	%r28, %r40, %r3;
	mul.wide.s32 	%rd30, %r28, 8;
	add.s64 	%rd31, %rd2, %rd30;
	ld.global.f64 	%fd41, [%rd31];
	mad.lo.s32 	%r29, %r40, %r19, %r2;
	mul.wide.s32 	%rd32, %r29, 8;
	add.s64 	%rd33, %rd1, %rd32;
	ld.global.f64 	%fd42, [%rd33];
	fma.rn.f64 	%fd43, %fd41, %fd42, %fd67;
	ld.global.f64 	%fd44, [%rd31+8];
	mul.wide.u32 	%rd34, %r19, 8;
	add.s64 	%rd35, %rd33, %rd34;
	ld.global.f64 	%fd45, [%rd35];
	fma.rn.f64 	%fd46, %fd44, %fd45, %fd43;
	ld.global.f64 	%fd47, [%rd31+16];
	add.s64 	%rd36, %rd35, %rd34;
	ld.global.f64 	%fd48, [%rd36];
	fma.rn.f64 	%fd49, %fd47, %fd48, %fd46;
	ld.global.f64 	%fd50, [%rd31+24];
	add.s64 	%rd37, %rd36, %rd34;
	ld.global.f64 	%fd51, [%rd37];
	fma.rn.f64 	%fd67, %fd50, %fd51, %fd49;
	add.s32 	%r40, %r40, 4;
$L__BB2_7:
	setp.eq.s32 	%p6, %r14, 0;
	@%p6 bra 	$L__BB2_12;
	setp.eq.s32 	%p7, %r14, 1;
	@%p7 bra 	$L__BB2_10;
	add.s32 	%r30, %r40, %r3;
	mul.wide.s32 	%rd38, %r30, 8;
	add.s64 	%rd39, %rd2, %rd38;
	ld.global.f64 	%fd53, [%rd39];
	mad.lo.s32 	%r31, %r40, %r19, %r2;
	mul.wide.s32 	%rd40, %r31, 8;
	add.s64 	%rd41, %rd1, %rd40;
	ld.global.f64 	%fd54, [%rd41];
	fma.rn.f64 	%fd55, %fd53, %fd54, %fd67;
	ld.global.f64 	%fd56, [%rd39+8];
	mul.wide.u32 	%rd42, %r19, 8;
	add.s64 	%rd43, %rd41, %rd42;
	ld.global.f64 	%fd57, [%rd43];
	fma.rn.f64 	%fd67, %fd56, %fd57, %fd55;
	add.s32 	%r40, %r40, 2;
$L__BB2_10:
	and.b32  	%r32, %r19, 1;
	setp.eq.b32 	%p8, %r32, 1;
	not.pred 	%p9, %p8;
	@%p9 bra 	$L__BB2_12;
	add.s32 	%r33, %r40, %r3;
	mul.wide.s32 	%rd44, %r33, 8;
	add.s64 	%rd45, %rd2, %rd44;
	ld.global.f64 	%fd58, [%rd45];
	mad.lo.s32 	%r34, %r40, %r19, %r2;
	mul.wide.s32 	%rd46, %r34, 8;
	add.s64 	%rd47, %rd1, %rd46;
	ld.global.f64 	%fd59, [%rd47];
	fma.rn.f64 	%fd67, %fd58, %fd59, %fd67;
$L__BB2_12:
	ld.param.u64 	%rd51, [_Z20MatrixMulKernelBlockPdS_S_ii_param_2];
	cvta.to.global.u64 	%rd48, %rd51;
	mad.lo.s32 	%r35, %r1, %r19, %r2;
	mul.wide.s32 	%rd49, %r35, 8;
	add.s64 	%rd50, %rd48, %rd49;
	st.global.f64 	[%rd50], %fd67;
	ret;

}


// ===== COMPILED SASS (sm_100) =====

	.target	sm_100

	.elftype	@"ET_EXEC"


//--------------------- .note.nv.tkinfo           --------------------------
	.section	.note.nv.tkinfo,"",@"SHT_NOTE"
	.sectionflags	@"SHF_NOTE_NV_TKINFO"
	.tkinfo
        /*0018*/ 	.word	0x00000002
        /*0030*/ 	.string	""
        /*0030*/ 	.string	"ptxas"
        /*0030*/ 	.string	"Cuda compilation tools, release 13.0, V13.0.88"
        /*0030*/ 	.string	"Build cuda_13.0.r13.0/compiler.36424714_0"
        /*0030*/ 	.string	"-arch sm_100 -m 64 "



//--------------------- .note.nv.cuinfo           --------------------------
	.section	.note.nv.cuinfo,"",@"SHT_NOTE"
	.sectionflags	@"SHF_NOTE_NV_CUINFO"
        /*0018*/ 	.short	0x0002
        /*001a*/ 	.short	0x0064
        /*001c*/ 	.short	0x0082
	.zero		2


//--------------------- .nv.info                  --------------------------
	.section	.nv.info,"",@"SHT_CUDA_INFO"
	.align	4


	//----- nvinfo : EIATTR_REGCOUNT
	.align		4
        /*0000*/ 	.byte	0x04, 0x2f
        /*0002*/ 	.short	(.L_1 - .L_0)
	.align		4
.L_0:
        /*0004*/ 	.word	index@(_Z33MatrixMulKernelBlockLocalMemFixedPdS_S_i)
        /*0008*/ 	.word	0x00000020


	//----- nvinfo : EIATTR_FRAME_SIZE
	.align		4
.L_1:
        /*000c*/ 	.byte	0x04, 0x11
        /*000e*/ 	.short	(.L_3 - .L_2)
	.align		4
.L_2:
        /*0010*/ 	.word	index@(_Z33MatrixMulKernelBlockLocalMemFixedPdS_S_i)
        /*0014*/ 	.word	0x00000000


	//----- nvinfo : EIATTR_REGCOUNT
	.align		4
.L_3:
        /*0018*/ 	.byte	0x04, 0x2f
        /*001a*/ 	.short	(.L_5 - .L_4)
	.align		4
.L_4:
        /*001c*/ 	.word	index@(_Z28MatrixMulKernelBlockLocalMemPdS_S_ii)
        /*0020*/ 	.word	0x00000028


	//----- nvinfo : EIATTR_FRAME_SIZE
	.align		4
.L_5:
        /*0024*/ 	.byte	0x04, 0x11
        /*0026*/ 	.short	(.L_7 - .L_6)
	.align		4
.L_6:
        /*0028*/ 	.word	index@(_Z28MatrixMulKernelBlockLocalMemPdS_S_ii)
        /*002c*/ 	.word	0x00000000


	//----- nvinfo : EIATTR_REGCOUNT
	.align		4
.L_7:
        /*0030*/ 	.byte	0x04, 0x2f
        /*0032*/ 	.short	(.L_9 - .L_8)
	.align		4
.L_8:
        /*0034*/ 	.word	index@(_Z20MatrixMulKernelBlockPdS_S_ii)
        /*0038*/ 	.word	0x00000020


	//----- nvinfo : EIATTR_FRAME_SIZE
	.align		4
.L_9:
        /*003c*/ 	.byte	0x04, 0x11
        /*003e*/ 	.short	(.L_11 - .L_10)
	.align		4
.L_10:
        /*0040*/ 	.word	index@(_Z20MatrixMulKernelBlockPdS_S_ii)
        /*0044*/ 	.word	0x00000000


	//----- nvinfo : EIATTR_MIN_STACK_SIZE
	.align		4
.L_11:
        /*0048*/ 	.byte	0x04, 0x12
        /*004a*/ 	.short	(.L_13 - .L_12)
	.align		4
.L_12:
        /*004c*/ 	.word	index@(_Z20MatrixMulKernelBlockPdS_S_ii)
        /*0050*/ 	.word	0x00000000


	//----- nvinfo : EIATTR_MIN_STACK_SIZE
	.align		4
.L_13:
        /*0054*/ 	.byte	0x04, 0x12
        /*0056*/ 	.short	(.L_15 - .L_14)
	.align		4
.L_14:
        /*0058*/ 	.word	index@(_Z28MatrixMulKernelBlockLocalMemPdS_S_ii)
        /*005c*/ 	.word	0x00000000


	//----- nvinfo : EIATTR_MIN_STACK_SIZE
	.align		4
.L_15:
        /*0060*/ 	.byte	0x04, 0x12
        /*0062*/ 	.short	(.L_17 - .L_16)
	.align		4
.L_16:
        /*0064*/ 	.word	index@(_Z33MatrixMulKernelBlockLocalMemFixedPdS_S_i)
        /*0068*/ 	.word	0x00000000
.L_17:


//--------------------- .nv.compat                --------------------------
	.section	.nv.compat,"",@"SHT_CUDA_COMPAT_INFO"
	.align	4
        /*0000*/ 	.byte	0x02, 0x09, 0x00, 0x00, 0x02, 0x02, 0x01, 0x00, 0x02, 0x05, 0x05, 0x00, 0x03, 0x07, 0x01, 0x01
        /*0010*/ 	.byte	0x02, 0x03, 0x00, 0x00, 0x02, 0x06, 0x01, 0x00, 0x04, 0x0b, 0x08, 0x00, 0x01, 0x00, 0x00, 0x00
        /*0020*/ 	.byte	0x00, 0x00, 0x00, 0x00


//--------------------- .nv.info._Z20MatrixMulKernelBlockPdS_S_ii --------------------------
	.section	.nv.info._Z20MatrixMulKernelBlockPdS_S_ii,"",@"SHT_CUDA_INFO"
	.sectionflags	@""
	.align	4


	//----- nvinfo : EIATTR_CUDA_API_VERSION
	.align		4
        /*0000*/ 	.byte	0x04, 0x37
        /*0002*/ 	.short	(.L_19 - .L_18)
.L_18:
        /*0004*/ 	.word	0x00000082


	//----- nvinfo : EIATTR_KPARAM_INFO
	.align		4
.L_19:
        /*0008*/ 	.byte	0x04, 0x17
        /*000a*/ 	.short	(.L_21 - .L_20)
.L_20:
        /*000c*/ 	.word	0x00000000
        /*0010*/ 	.short	0x0004
        /*0012*/ 	.short	0x001c
        /*0014*/ 	.byte	0x00, 0xf0, 0x11, 0x00


	//----- nvinfo : EIATTR_KPARAM_INFO
	.align		4
.L_21:
        /*0018*/ 	.byte	0x04, 0x17
        /*001a*/ 	.short	(.L_23 - .L_22)
.L_22:
        /*001c*/ 	.word	0x00000000
        /*0020*/ 	.short	0x0003
        /*0022*/ 	.short	0x0018
        /*0024*/ 	.byte	0x00, 0xf0, 0x11, 0x00


	//----- nvinfo : EIATTR_KPARAM_INFO
	.align		4
.L_23:
        /*0028*/ 	.byte	0x04, 0x17
        /*002a*/ 	.short	(.L_25 - .L_24)
.L_24:
        /*002c*/ 	.word	0x00000000
        /*0030*/ 	.short	0x0002
        /*0032*/ 	.short	0x0010
        /*0034*/ 	.byte	0x00, 0xf5, 0x21, 0x00


	//----- nvinfo : EIATTR_KPARAM_INFO
	.align		4
.L_25:
        /*0038*/ 	.byte	0x04, 0x17
        /*003a*/ 	.short	(.L_27 - .L_26)
.L_26:
        /*003c*/ 	.word	0x00000000
        /*0040*/ 	.short	0x0001
        /*0042*/ 	.short	0x0008
        /*0044*/ 	.byte	0x00, 0xf5, 0x21, 0x00


	//----- nvinfo : EIATTR_KPARAM_INFO
	.align		4
.L_27:
        /*0048*/ 	.byte	0x04, 0x17
        /*004a*/ 	.short	(.L_29 - .L_28)
.L_28:
        /*004c*/ 	.word	0x00000000
        /*0050*/ 	.short	0x0000
        /*0052*/ 	.short	0x0000
        /*0054*/ 	.byte	0x00, 0xf5, 0x21, 0x00


	//----- nvinfo : EIATTR_SPARSE_MMA_MASK
	.align		4
.L_29:
        /*0058*/ 	.byte	0x03, 0x50
        /*005a*/ 	.short	0x0000


	//----- nvinfo : EIATTR_MAXREG_COUNT
	.align		4
        /*005c*/ 	.byte	0x03, 0x1b
        /*005e*/ 	.short	0x00ff


	//----- nvinfo : EIATTR_MERCURY_ISA_VERSION
	.align		4
        /*0060*/ 	.byte	0x03, 0x5f
        /*0062*/ 	.short	0x0101


	//----- nvinfo : EIATTR_VRC_CTA_INIT_COUNT
	.align		4
        /*0064*/ 	.byte	0x02, 0x4a
	.zero		1
	.zero		1


	//----- nvinfo : EIATTR_EXIT_INSTR_OFFSETS
	.align		4
        /*0068*/ 	.byte	0x04, 0x1c
        /*006a*/ 	.short	(.L_31 - .L_30)


	//   ....[0]....
.L_30:
        /*006c*/ 	.word	0x000009c0


	//----- nvinfo : EIATTR_CBANK_PARAM_SIZE
	.align		4
.L_31:
        /*0070*/ 	.byte	0x03, 0x19
        /*0072*/ 	.short	0x0020


	//----- nvinfo : EIATTR_PARAM_CBANK
	.align		4
        /*0074*/ 	.byte	0x04, 0x0a
        /*0076*/ 	.short	(.L_33 - .L_32)
	.align		4
.L_32:
        /*0078*/ 	.word	index@(.nv.constant0._Z20MatrixMulKernelBlockPdS_S_ii)
        /*007c*/ 	.short	0x0380
        /*007e*/ 	.short	0x0020


	//----- nvinfo : EIATTR_SW_WAR
	.align		4
.L_33:
        /*0080*/ 	.byte	0x04, 0x36
        /*0082*/ 	.short	(.L_35 - .L_34)
.L_34:
        /*0084*/ 	.word	0x00000008
.L_35:


//--------------------- .nv.info._Z28MatrixMulKernelBlockLocalMemPdS_S_ii --------------------------
	.section	.nv.info._Z28MatrixMulKernelBlockLocalMemPdS_S_ii,"",@"SHT_CUDA_INFO"
	.sectionflags	@""
	.align	4


	//----- nvinfo : EIATTR_CUDA_API_VERSION
	.align		4
        /*0000*/ 	.byte	0x04, 0x37
        /*0002*/ 	.short	(.L_37 - .L_36)
.L_36:
        /*0004*/ 	.word	0x00000082


	//----- nvinfo : EIATTR_KPARAM_INFO
	.align		4
.L_37:
        /*0008*/ 	.byte	0x04, 0x17
        /*000a*/ 	.short	(.L_39 - .L_38)
.L_38:
        /*000c*/ 	.word	0x00000000
        /*0010*/ 	.short	0x0004
        /*0012*/ 	.short	0x001c
        /*0014*/ 	.byte	0x00, 0xf0, 0x11, 0x00


	//----- nvinfo : EIATTR_KPARAM_INFO
	.align		4
.L_39:
        /*0018*/ 	.byte	0x04, 0x17
        /*001a*/ 	.short	(.L_41 - .L_40)
.L_40:
        /*001c*/ 	.word	0x00000000
        /*0020*/ 	.short	0x0003
        /*0022*/ 	.short	0x0018
        /*0024*/ 	.byte	0x00, 0xf0, 0x11, 0x00


	//----- nvinfo : EIATTR_KPARAM_INFO
	.align		4
.L_41:
        /*0028*/ 	.byte	0x04, 0x17
        /*002a*/ 	.short	(.L_43 - .L_42)
.L_42:
        /*002c*/ 	.word	0x00000000
        /*0030*/ 	.short	0x0002
        /*0032*/ 	.short	0x0010
        /*0034*/ 	.byte	0x00, 0xf5, 0x21, 0x00


	//----- nvinfo : EIATTR_KPARAM_INFO
	.align		4
.L_43:
        /*0038*/ 	.byte	0x04, 0x17
        /*003a*/ 	.short	(.L_45 - .L_44)
.L_44:
        /*003c*/ 	.word	0x00000000
        /*0040*/ 	.short	0x0001
        /*0042*/ 	.short	0x0008
        /*0044*/ 	.byte	0x00, 0xf5, 0x21, 0x00


	//----- nvinfo : EIATTR_KPARAM_INFO
	.align		4
.L_45:
        /*0048*/ 	.byte	0x04, 0x17
        /*004a*/ 	.short	(.L_47 - .L_46)
.L_46:
        /*004c*/ 	.word	0x00000000
        /*0050*/ 	.short	0x0000
        /*0052*/ 	.short	0x0000
        /*0054*/ 	.byte	0x00, 0xf5, 0x21, 0x00


	//----- nvinfo : EIATTR_SPARSE_MMA_MASK
	.align		4
.L_47:
        /*0058*/ 	.byte	0x03, 0x50
        /*005a*/ 	.short	0x0000


	//----- nvinfo : EIATTR_MAXREG_COUNT
	.align		4
        /*005c*/ 	.byte	0x03, 0x1b
        /*005e*/ 	.short	0x00ff


	//----- nvinfo : EIATTR_NUM_BARRIERS
	.align		4
        /*0060*/ 	.byte	0x02, 0x4c
        /*0062*/ 	.byte	0x01
	.zero		1


	//----- nvinfo : EIATTR_EXTERNS
	.align		4
        /*0064*/ 	.byte	0x04, 0x0f
        /*0066*/ 	.short	(.L_49 - .L_48)


	//   ....[0]....
	.align		4
.L_48:
        /*0068*/ 	.word	index@(malloc)


	//   ....[1]....
	.align		4
        /*006c*/ 	.word	index@(free)


	//----- nvinfo : EIATTR_MERCURY_ISA_VERSION
	.align		4
.L_49:
        /*0070*/ 	.byte	0x03, 0x5f
        /*0072*/ 	.short	0x0101


	//----- nvinfo : EIATTR_VRC_CTA_INIT_COUNT
	.align		4
        /*0074*/ 	.byte	0x02, 0x4a
	.zero		1
	.zero		1


	//----- nvinfo : EIATTR_SYSCALL_OFFSETS
	.align		4
        /*0078*/ 	.byte	0x04, 0x46
        /*007a*/ 	.short	(.L_51 - .L_50)


	//   ....[0]....
.L_50:
        /*007c*/ 	.word	0x00000110


	//   ....[1]....
        /*0080*/ 	.word	0x000001a0


	//   ....[2]....
        /*0084*/ 	.word	0x00001000


	//   ....[3]....
        /*0088*/ 	.word	0x00001070


	//----- nvinfo : EIATTR_EXIT_INSTR_OFFSETS
	.align		4
.L_51:
        /*008c*/ 	.byte	0x04, 0x1c
        /*008e*/ 	.short	(.L_53 - .L_52)


	//   ....[0]....
.L_52:
        /*0090*/ 	.word	0x000010e0


	//----- nvinfo : EIATTR_CRS_STACK_SIZE
	.align		4
.L_53:
        /*0094*/ 	.byte	0x04, 0x1e
        /*0096*/ 	.short	(.L_55 - .L_54)
.L_54:
        /*0098*/ 	.word	0x00000000


	//----- nvinfo : EIATTR_CBANK_PARAM_SIZE
	.align		4
.L_55:
        /*009c*/ 	.byte	0x03, 0x19
        /*009e*/ 	.short	0x0020


	//----- nvinfo : EIATTR_PARAM_CBANK
	.align		4
        /*00a0*/ 	.byte	0x04, 0x0a
        /*00a2*/ 	.short	(.L_57 - .L_56)
	.align		4
.L_56:
        /*00a4*/ 	.word	index@(.nv.constant0._Z28MatrixMulKernelBlockLocalMemPdS_S_ii)
        /*00a8*/ 	.short	0x0380
        /*00aa*/ 	.short	0x0020


	//----- nvinfo : EIATTR_SW_WAR
	.align		4
.L_57:
        /*00ac*/ 	.byte	0x04, 0x36
        /*00ae*/ 	.short	(.L_59 - .L_58)
.L_58:
        /*00b0*/ 	.word	0x00000008
.L_59:


//--------------------- .nv.info._Z33MatrixMulKernelBlockLocalMemFixedPdS_S_i --------------------------
	.section	.nv.info._Z33MatrixMulKernelBlockLocalMemFixedPdS_S_i,"",@"SHT_CUDA_INFO"
	.sectionflags	@""
	.align	4


	//----- nvinfo : EIATTR_CUDA_API_VERSION
	.align		4
        /*0000*/ 	.byte	0x04, 0x37
        /*0002*/ 	.short	(.L_61 - .L_60)
.L_60:
        /*0004*/ 	.word	0x00000082


	//----- nvinfo : EIATTR_KPARAM_INFO
	.align		4
.L_61:
        /*0008*/ 	.byte	0x04, 0x17
        /*000a*/ 	.short	(.L_63 - .L_62)
.L_62:
        /*000c*/ 	.word	0x00000000
        /*0010*/ 	.short	0x0003
        /*0012*/ 	.short	0x0018
        /*0014*/ 	.byte	0x00, 0xf0, 0x11, 0x00


	//----- nvinfo : EIATTR_KPARAM_INFO
	.align		4
.L_63:
        /*0018*/ 	.byte	0x04, 0x17
        /*001a*/ 	.short	(.L_65 - .L_64)
.L_64:
        /*001c*/ 	.word	0x00000000
        /*0020*/ 	.short	0x0002
        /*0022*/ 	.short	0x0010
        /*0024*/ 	.byte	0x00, 0xf5, 0x21, 0x00


	//----- nvinfo : EIATTR_KPARAM_INFO
	.align		4
.L_65:
        /*0028*/ 	.byte	0x04, 0x17
        /*002a*/ 	.short	(.L_67 - .L_66)
.L_66:
        /*002c*/ 	.word	0x00000000
        /*0030*/ 	.short	0x0001
        /*0032*/ 	.short	0x0008
        /*0034*/ 	.byte	0x00, 0xf5, 0x21, 0x00


	//----- nvinfo : EIATTR_KPARAM_INFO
	.align		4
.L_67:
        /*0038*/ 	.byte	0x04, 0x17
        /*003a*/ 	.short	(.L_69 - .L_68)
.L_68:
        /*003c*/ 	.word	0x00000000
        /*0040*/ 	.short	0x0000
        /*0042*/ 	.short	0x0000
        /*0044*/ 	.byte	0x00, 0xf5, 0x21, 0x00


	//----- nvinfo : EIATTR_SPARSE_MMA_MASK
	.align		4
.L_69:
        /*0048*/ 	.byte	0x03, 0x50
        /*004a*/ 	.short	0x0000


	//----- nvinfo : EIATTR_MAXREG_COUNT
	.align		4
        /*004c*/ 	.byte	0x03, 0x1b
        /*004e*/ 	.short	0x00ff


	//----- nvinfo : EIATTR_NUM_BARRIERS
	.align		4
        /*0050*/ 	.byte	0x02, 0x4c
        /*0052*/ 	.byte	0x01
	.zero		1


	//----- nvinfo : EIATTR_MERCURY_ISA_VERSION
	.align		4
        /*0054*/ 	.byte	0x03, 0x5f
        /*0056*/ 	.short	0x0101


	//----- nvinfo : EIATTR_VRC_CTA_INIT_COUNT
	.align		4
        /*0058*/ 	.byte	0x02, 0x4a
	.zero		1
	.zero		1


	//----- nvinfo : EIATTR_EXIT_INSTR_OFFSETS
	.align		4
        /*005c*/ 	.byte	0x04, 0x1c
        /*005e*/ 	.short	(.L_71 - .L_70)


	//   ....[0]....
.L_70:
        /*0060*/ 	.word	0x00000800


	//----- nvinfo : EIATTR_CBANK_PARAM_SIZE
	.align		4
.L_71:
        /*0064*/ 	.byte	0x03, 0x19
        /*0066*/ 	.short	0x001c


	//----- nvinfo : EIATTR_PARAM_CBANK
	.align		4
        /*0068*/ 	.byte	0x04, 0x0a
        /*006a*/ 	.short	(.L_73 - .L_72)
	.align		4
.L_72:
        /*006c*/ 	.word	index@(.nv.constant0._Z33MatrixMulKernelBlockLocalMemFixedPdS_S_i)
        /*0070*/ 	.short	0x0380
        /*0072*/ 	.short	0x001c


	//----- nvinfo : EIATTR_SW_WAR
	.align		4
.L_73:
        /*0074*/ 	.byte	0x04, 0x36
        /*0076*/ 	.short	(.L_75 - .L_74)
.L_74:
        /*0078*/ 	.word	0x00000008
.L_75:


//--------------------- .nv.callgraph             --------------------------
	.section	.nv.callgraph,"",@"SHT_CUDA_CALLGRAPH"
	.align	4
	.sectionentsize	8
	.align		4
        /*0000*/ 	.word	0x00000000
	.align		4
        /*0004*/ 	.word	0xffffffff
	.align		4
        /*0008*/ 	.word	index@(_Z28MatrixMulKernelBlockLocalMemPdS_S_ii)
	.align		4
        /*000c*/ 	.word	index@(free)
	.align		4
        /*0010*/ 	.word	index@(_Z28MatrixMulKernelBlockLocalMemPdS_S_ii)
	.align		4
        /*0014*/ 	.word	index@(malloc)
	.align		4
        /*0018*/ 	.word	0x00000000
	.align		4
        /*001c*/ 	.word	0xfffffffe
	.align		4
        /*0020*/ 	.word	0x00000000
	.align		4
        /*0024*/ 	.word	0xfffffffd
	.align		4
        /*0028*/ 	.word	0x00000000
	.align		4
        /*002c*/ 	.word	0xfffffffc


//--------------------- .nv.constant4             --------------------------
	.section	.nv.constant4,"a",@progbits
	.align	8
	.align		8
.nv.constant4:
        /*0000*/ 	.dword	malloc
	.align		8
        /*0008*/ 	.dword	free


//--------------------- .text._Z20MatrixMulKernelBlockPdS_S_ii --------------------------
	.section	.text._Z20MatrixMulKernelBlockPdS_S_ii,"ax",@progbits
	.align	128
        .global         _Z20MatrixMulKernelBlockPdS_S_ii
        .type           _Z20MatrixMulKernelBlockPdS_S_ii,@function
        .size           _Z20MatrixMulKernelBlockPdS_S_ii,(.L_x_21 - _Z20MatrixMulKernelBlockPdS_S_ii)
        .other          _Z20MatrixMulKernelBlockPdS_S_ii,@"STO_CUDA_ENTRY STV_DEFAULT"
_Z20MatrixMulKernelBlockPdS_S_ii:
.text._Z20MatrixMulKernelBlockPdS_S_ii:
[----:B------:R-:W-:Y:S01]  /*0000*/  LDC R1, c[0x0][0x37c] ;  /* 0x0000df00ff017b82 */ /* 0x000fe20000000800 */
[----:B------:R-:W0:Y:S01]  /*0010*/  S2R R0, SR_TID.Y ;  /* 0x0000000000007919 */ /* 0x000e220000002200 */
[----:B------:R-:W1:Y:S06]  /*0020*/  LDCU.64 UR16, c[0x0][0x398] ;  /* 0x00007300ff1077ac */ /* 0x000e6c0008000a00 */
[----:B------:R-:W0:Y:S01]  /*0030*/  S2UR UR4, SR_CTAID.Y ;  /* 0x00000000000479c3 */ /* 0x000e220000002600 */
[----:B------:R-:W-:Y:S01]  /*0040*/  CS2R R10, SRZ ;  /* 0x00000000000a7805 */ /* 0x000fe2000001ff00 */
[----:B------:R-:W2:Y:S01]  /*0050*/  S2R R3, SR_TID.X ;  /* 0x0000000000037919 */ /* 0x000ea20000002100 */
[----:B------:R-:W3:Y:S05]  /*0060*/  LDCU.64 UR14, c[0x0][0x358] ;  /* 0x00006b00ff0e77ac */ /* 0x000eea0008000a00 */
[----:B------:R-:W2:Y:S01]  /*0070*/  S2UR UR5, SR_CTAID.X ;  /* 0x00000000000579c3 */ /* 0x000ea20000002500 */
[----:B-1----:R-:W-:Y:S01]  /*0080*/  UISETP.GE.AND UP0, UPT, UR16, 0x1, UPT ;  /* 0x000000011000788c */ /* 0x002fe2000bf06270 */
[----:B------:R-:W-:-:S05]  /*0090*/  MOV R2, UR17 ;  /* 0x0000001100027c02 */ /* 0x000fca0008000f00 */
[C---:B0-----:R-:W-:Y:S02]  /*00a0*/  IMAD R0, R2.reuse, UR4, R0 ;  /* 0x0000000402007c24 */ /* 0x041fe4000f8e0200 */
[----:B--2---:R-:W-:Y:S01]  /*00b0*/  IMAD R3, R2, UR5, R3 ;  /* 0x0000000502037c24 */ /* 0x004fe2000f8e0203 */
[----:B---3--:R-:W-:Y:S06]  /*00c0*/  BRA.U !UP0, `(.L_x_0) ;  /* 0x00000009082c7547 */ /* 0x008fec000b800000 */
[----:B------:R-:W-:Y:S02]  /*00d0*/  UISETP.GE.U32.AND UP0, UPT, UR16, 0x8, UPT ;  /* 0x000000081000788c */ /* 0x000fe4000bf06070 */
[----:B------:R-:W-:Y:S01]  /*00e0*/  IMAD R28, R0, UR16, RZ ;  /* 0x00000010001c7c24 */ /* 0x000fe2000f8e02ff */
[----:B------:R-:W-:Y:S01]  /*00f0*/  CS2R R10, SRZ ;  /* 0x00000000000a7805 */ /* 0x000fe2000001ff00 */
[----:B------:R-:W-:-:S05]  /*0100*/  UMOV UR4, URZ ;  /* 0x000000ff00047c82 */ /* 0x000fca0008000000 */
[----:B------:R-:W-:Y:S05]  /*0110*/  BRA.U !UP0, `(.L_x_1) ;  /* 0x0000000108f87547 */ /* 0x000fea000b800000 */
[----:B------:R-:W0:Y:S01]  /*0120*/  LDCU.64 UR18, c[0x0][0x388] ;  /* 0x00007100ff1277ac */ /* 0x000e220008000a00 */
[----:B------:R-:W-:Y:S02]  /*0130*/  MOV R2, R3 ;  /* 0x0000000300027202 */ /* 0x000fe40000000f00 */
[----:B------:R-:W-:Y:S01]  /*0140*/  CS2R R10, SRZ ;  /* 0x00000000000a7805 */ /* 0x000fe2000001ff00 */
[----:B------:R-:W-:-:S04]  /*0150*/  ULOP3.LUT UR4, UR16, 0x7ffffff8, URZ, 0xc0, !UPT ;  /* 0x7ffffff810047892 */ /* 0x000fc8000f8ec0ff */
[----:B------:R-:W-:Y:S02]  /*0160*/  UIADD3 UR4, UPT, UPT, -UR4, URZ, URZ ;  /* 0x000000ff04047290 */ /* 0x000fe4000fffe1ff */
[----:B0-----:R-:W-:Y:S02]  /*0170*/  UIMAD.WIDE.U32 UR6, UR16, 0x18, UR18 ;  /* 0x00000018100678a5 */ /* 0x001fe4000f8e0012 */
[----:B------:R-:W-:Y:S02]  /*0180*/  UIMAD.WIDE.U32 UR8, UR16, 0x20, UR18 ;  /* 0x00000020100878a5 */ /* 0x000fe4000f8e0012 */
[----:B------:R-:W-:Y:S02]  /*0190*/  UIMAD.WIDE.U32 UR10, UR16, 0x30, UR18 ;  /* 0x00000030100a78a5 */ /* 0x000fe4000f8e0012 */
[----:B------:R-:W-:-:S12]  /*01a0*/  UIMAD.WIDE.U32 UR12, UR16, 0x38, UR18 ;  /* 0x00000038100c78a5 */ /* 0x000fd8000f8e0012 */
.L_x_2:
[----:B------:R-:W0:Y:S01]  /*01b0*/  LDC.64 R24, c[0x0][0x380] ;  /* 0x0000e000ff187b82 */ /* 0x000e220000000a00 */
[----:B------:R-:W-:Y:S01]  /*01c0*/  HFMA2 R13, -RZ, RZ, 0, 4.76837158203125e-07 ;  /* 0x00000008ff0d7431 */ /* 0x000fe200000001ff */
[----:B------:R-:W-:-:S06]  /*01d0*/  UIMAD.WIDE.U32 UR20, UR16, 0x8, UR18 ;  /* 0x00000008101478a5 */ /* 0x000fcc000f8e0012 */
[----:B------:R-:W-:Y:S02]  /*01e0*/  MOV R8, UR20 ;  /* 0x0000001400087c02 */ /* 0x000fe40008000f00 */
[----:B------:R-:W-:Y:S01]  /*01f0*/  MOV R9, UR21 ;  /* 0x0000001500097c02 */ /* 0x000fe20008000f00 */
[----:B------:R-:W-:-:S05]  /*0200*/  IMAD.WIDE R12, R2, R13, UR18 ;  /* 0x00000012020c7e25 */ /* 0x000fca000f8e020d */
[----:B------:R-:W2:Y:S01]  /*0210*/  LDG.E.64 R14, desc[UR14][R12.64] ;  /* 0x0000000e0c0e7981 */ /* 0x000ea2000c1e1b00 */
[----:B------:R-:W-:-:S04]  /*0220*/  IMAD.WIDE R8, R2, 0x8, R8 ;  /* 0x0000000802087825 */ /* 0x000fc800078e0208 */
[----:B0-----:R-:W-:Y:S01]  /*0230*/  IMAD.WIDE R24, R28, 0x8, R24 ;  /* 0x000000081c187825 */ /* 0x001fe200078e0218 */
[----:B------:R-:W-:Y:S01]  /*0240*/  UIMAD.WIDE.U32 UR20, UR16, 0x10, UR18 ;  /* 0x00000010101478a5 */ /* 0x000fe2000f8e0012 */
[----:B------:R-:W3:Y:S04]  /*0250*/  LDG.E.64 R8, desc[UR14][R8.64] ;  /* 0x0000000e08087981 */ /* 0x000ee8000c1e1b00 */
[----:B------:R-:W2:Y:S04]  /*0260*/  LDG.E.64 R16, desc[UR14][R24.64] ;  /* 0x0000000e18107981 */ /* 0x000ea8000c1e1b00 */
[----:B------:R-:W3:Y:S01]  /*0270*/  LDG.E.64 R6, desc[UR14][R24.64+0x8] ;  /* 0x0000080e18067981 */ /* 0x000ee2000c1e1b00 */
[----:B------:R-:W-:Y:S01]  /*0280*/  MOV R23, UR21 ;  /* 0x0000001500177c02 */ /* 0x000fe20008000f00 */
[----:B------:R-:W-:-:S02]  /*0290*/  IMAD.U32 R22, RZ, RZ, UR20 ;  /* 0x00000014ff167e24 */ /* 0x000fc4000f8e00ff */
[----:B------:R-:W4:Y:S02]  /*02a0*/  LDG.E.64 R4, desc[UR14][R24.64+0x10] ;  /* 0x0000100e18047981 */ /* 0x000f24000c1e1b00 */
[C---:B------:R-:W-:Y:S01]  /*02b0*/  IMAD.WIDE R22, R2.reuse, 0x8, R22 ;  /* 0x0000000802167825 */ /* 0x040fe200078e0216 */
[----:B------:R-:W-:Y:S01]  /*02c0*/  MOV R21, 0x8 ;  /* 0x0000000800157802 */ /* 0x000fe20000000f00 */
[----:B------:R-:W5:Y:S04]  /*02d0*/  LDG.E.64 R18, desc[UR14][R24.64+0x18] ;  /* 0x0000180e18127981 */ /* 0x000f68000c1e1b00 */
[----:B------:R-:W4:Y:S01]  /*02e0*/  LDG.E.64 R22, desc[UR14][R22.64] ;  /* 0x0000000e16167981 */ /* 0x000f22000c1e1b00 */
[----:B------:R-:W-:-:S03]  /*02f0*/  IMAD.WIDE R20, R2, R21, UR6 ;  /* 0x0000000602147e25 */ /* 0x000fc6000f8e0215 */
[----:B------:R-:W5:Y:S04]  /*0300*/  LDG.E.64 R26, desc[UR14][R24.64+0x38] ;  /* 0x0000380e181a7981 */ /* 0x000f68000c1e1b00 */
[----:B------:R-:W5:Y:S01]  /*0310*/  LDG.E.64 R20, desc[UR14][R20.64] ;  /* 0x0000000e14147981 */ /* 0x000f62000c1e1b00 */
[----:B--2---:R-:W-:Y:S01]  /*0320*/  DFMA R10, R16, R14, R10 ;  /* 0x0000000e100a722b */ /* 0x004fe2000000000a */
[----:B------:R-:W-:Y:S02]  /*0330*/  MOV R17, 0x8 ;  /* 0x0000000800117802 */ /* 0x000fe40000000f00 */
[----:B------:R-:W2:Y:S03]  /*0340*/  LDG.E.64 R14, desc[UR14][R24.64+0x20] ;  /* 0x0000200e180e7981 */ /* 0x000ea6000c1e1b00 */
[----:B------:R-:W-:-:S02]  /*0350*/  IMAD.WIDE R16, R2, R17, UR8 ;  /* 0x0000000802107e25 */ /* 0x000fc4000f8e0211 */
[----:B---3--:R-:W-:Y:S01]  /*0360*/  DFMA R6, R6, R8, R10 ;  /* 0x000000080606722b */ /* 0x008fe2000000000a */
[----:B------:R-:W-:Y:S01]  /*0370*/  MOV R9, UR16 ;  /* 0x0000001000097c02 */ /* 0x000fe20008000f00 */
[----:B------:R-:W3:Y:S04]  /*0380*/  LDG.E.64 R10, desc[UR14][R24.64+0x28] ;  /* 0x0000280e180a7981 */ /* 0x000ee8000c1e1b00 */
[----:B------:R-:W2:Y:S01]  /*0390*/  LDG.E.64 R16, desc[UR14][R16.64] ;  /* 0x0000000e10107981 */ /* 0x000ea2000c1e1b00 */
[----:B------:R-:W-:-:S04]  /*03a0*/  IMAD.WIDE.U32 R12, R9, 0x28, R12 ;  /* 0x00000028090c7825 */ /* 0x000fc800078e000c */
[----:B------:R-:W-:Y:S02]  /*03b0*/  IMAD.MOV.U32 R9, RZ, RZ, 0x8 ;  /* 0x00000008ff097424 */ /* 0x000fe400078e00ff */
[----:B------:R-:W3:Y:S02]  /*03c0*/  LDG.E.64 R12, desc[UR14][R12.64] ;  /* 0x0000000e0c0c7981 */ /* 0x000ee4000c1e1b00 */
[C---:B------:R-:W-:Y:S01]  /*03d0*/  IMAD.WIDE R8, R2.reuse, R9, UR10 ;  /* 0x0000000a02087e25 */ /* 0x040fe2000f8e0209 */
[----:B----4-:R-:W-:Y:S01]  /*03e0*/  DFMA R22, R4, R22, R6 ;  /* 0x000000160416722b */ /* 0x010fe20000000006 */
[----:B------:R-:W-:Y:S01]  /*03f0*/  MOV R5, 0x8 ;  /* 0x0000000800057802 */ /* 0x000fe20000000f00 */
[----:B------:R-:W4:Y:S04]  /*0400*/  LDG.E.64 R6, desc[UR14][R24.64+0x30] ;  /* 0x0000300e18067981 */ /* 0x000f28000c1e1b00 */
[----:B------:R-:W4:Y:S01]  /*0410*/  LDG.E.64 R8, desc[UR14][R8.64] ;  /* 0x0000000e08087981 */ /* 0x000f22000c1e1b00 */
[----:B------:R-:W-:-:S06]  /*0420*/  IMAD.WIDE R4, R2, R5, UR12 ;  /* 0x0000000c02047e25 */ /* 0x000fcc000f8e0205 */
[----:B------:R-:W4:Y:S01]  /*0430*/  LDG.E.64 R4, desc[UR14][R4.64] ;  /* 0x0000000e04047981 */ /* 0x000f22000c1e1b00 */
[----:B-----5:R-:W-:Y:S01]  /*0440*/  DFMA R18, R18, R20, R22 ;  /* 0x000000141212722b */ /* 0x020fe20000000016 */
[----:B------:R-:W-:-:S04]  /*0450*/  UIADD3 UR4, UPT, UPT, UR4, 0x8, URZ ;  /* 0x0000000804047890 */ /* 0x000fc8000fffe0ff */
[----:B------:R-:W-:Y:S01]  /*0460*/  UISETP.NE.AND UP0, UPT, UR4, URZ, UPT ;  /* 0x000000ff0400728c */ /* 0x000fe2000bf05270 */
[----:B------:R-:W-:Y:S02]  /*0470*/  IADD3 R28, PT, PT, R28, 0x8, RZ ;  /* 0x000000081c1c7810 */ /* 0x000fe40007ffe0ff */
[----:B--2---:R-:W-:-:S08]  /*0480*/  DFMA R14, R14, R16, R18 ;  /* 0x000000100e0e722b */ /* 0x004fd00000000012 */
[----:B---3--:R-:W-:-:S08]  /*0490*/  DFMA R10, R10, R12, R14 ;  /* 0x0000000c0a0a722b */ /* 0x008fd0000000000e */
[----:B----4-:R-:W-:Y:S01]  /*04a0*/  DFMA R10, R6, R8, R10 ;  /* 0x00000008060a722b */ /* 0x010fe2000000000a */
[----:B------:R-:W-:-:S04]  /*04b0*/  MOV R7, UR16 ;  /* 0x0000001000077c02 */ /* 0x000fc80008000f00 */
[----:B------:R-:W-:-:S03]  /*04c0*/  LEA R2, R7, R2, 0x3 ;  /* 0x0000000207027211 */ /* 0x000fc600078e18ff */
[----:B------:R-:W-:Y:S01]  /*04d0*/  DFMA R10, R26, R4, R10 ;  /* 0x000000041a0a722b */ /* 0x000fe2000000000a */
[----:B------:R-:W-:Y:S10]  /*04e0*/  BRA.U UP0, `(.L_x_2) ;  /* 0xfffffffd00307547 */ /* 0x000ff4000b83ffff */
[----:B------:R-:W-:-:S12]  /*04f0*/  ULOP3.LUT UR4, UR16, 0x7ffffff8, URZ, 0xc0, !UPT ;  /* 0x7ffffff810047892 */ /* 0x000fd8000f8ec0ff */
.L_x_1:
[----:B------:R-:W-:-:S04]  /*0500*/  ULOP3.LUT UR6, UR16, 0x7, URZ, 0xc0, !UPT ;  /* 0x0000000710067892 */ /* 0x000fc8000f8ec0ff */
[----:B------:R-:W-:-:S09]  /*0510*/  UISETP.NE.AND UP0, UPT, UR6, URZ, UPT ;  /* 0x000000ff0600728c */ /* 0x000fd2000bf05270 */
[----:B------:R-:W-:Y:S05]  /*0520*/  BRA.U !UP0, `(.L_x_0) ;  /* 0x0000000508147547 */ /* 0x000fea000b800000 */
[----:B------:R-:W-:Y:S01]  /*0530*/  UISETP.GE.U32.AND UP0, UPT, UR6, 0x4, UPT ;  /* 0x000000040600788c */ /* 0x000fe2000bf06070 */
[----:B------:R-:W-:Y:S01]  /*0540*/  IMAD R2, R0, UR16, RZ ;  /* 0x0000001000027c24 */ /* 0x000fe2000f8e02ff */
[----:B------:R-:W-:-:S04]  /*0550*/  ULOP3.LUT UR5, UR16, 0x3, URZ, 0xc0, !UPT ;  /* 0x0000000310057892 */ /* 0x000fc8000f8ec0ff */
[----:B------:R-:W-:-:S03]  /*0560*/  UISETP.NE.AND UP1, UPT, UR5, URZ, UPT ;  /* 0x000000ff0500728c */ /* 0x000fc6000bf25270 */
[----:B------:R-:W-:Y:S08]  /*0570*/  BRA.U !UP0, `(.L_x_3) ;  /* 0x0000000108687547 */ /* 0x000ff0000b800000 */
[----:B------:R-:W0:Y:S01]  /*0580*/  LDC.64 R22, c[0x0][0x380] ;  /* 0x0000e000ff167b82 */ /* 0x000e220000000a00 */
[----:B------:R-:W-:Y:S01]  /*0590*/  IMAD.U32 R4, RZ, RZ, UR4 ;  /* 0x00000004ff047e24 */ /* 0x000fe2000f8e00ff */
[----:B------:R-:W-:Y:S02]  /*05a0*/  IADD3 R5, PT, PT, R2, UR4, RZ ;  /* 0x0000000402057c10 */ /* 0x000fe4000fffe0ff */
[----:B------:R-:W-:Y:S01]  /*05b0*/  MOV R25, UR16 ;  /* 0x0000001000197c02 */ /* 0x000fe20008000f00 */
[----:B------:R-:W-:-:S03]  /*05c0*/  IMAD R7, R4, UR16, R3 ;  /* 0x0000001004077c24 */ /* 0x000fc6000f8e0203 */
[----:B------:R-:W1:Y:S01]  /*05d0*/  LDC.64 R20, c[0x0][0x388] ;  /* 0x0000e200ff147b82 */ /* 0x000e620000000a00 */
[----:B------:R-:W-:Y:S01]  /*05e0*/  MOV R27, UR16 ;  /* 0x00000010001b7c02 */ /* 0x000fe20008000f00 */
[----:B0-----:R-:W-:-:S05]  /*05f0*/  IMAD.WIDE R22, R5, 0x8, R22 ;  /* 0x0000000805167825 */ /* 0x001fca00078e0216 */
[----:B------:R-:W2:Y:S01]  /*0600*/  LDG.E.64 R8, desc[UR14][R22.64+0x8] ;  /* 0x0000080e16087981 */ /* 0x000ea2000c1e1b00 */
[----:B-1----:R-:W-:Y:S01]  /*0610*/  IMAD.WIDE R20, R7, 0x8, R20 ;  /* 0x0000000807147825 */ /* 0x002fe200078e0214 */
[----:B------:R-:W-:Y:S02]  /*0620*/  MOV R29, UR16 ;  /* 0x00000010001d7c02 */ /* 0x000fe40008000f00 */
[----:B------:R-:W3:Y:S04]  /*0630*/  LDG.E.64 R6, desc[UR14][R22.64] ;  /* 0x0000000e16067981 */ /* 0x000ee8000c1e1b00 */
[----:B------:R-:W3:Y:S01]  /*0640*/  LDG.E.64 R4, desc[UR14][R20.64] ;  /* 0x0000000e14047981 */ /* 0x000ee2000c1e1b00 */
[----:B------:R-:W-:-:S03]  /*0650*/  IMAD.WIDE.U32 R24, R25, 0x8, R20 ;  /* 0x0000000819187825 */ /* 0x000fc600078e0014 */
[----:B------:R-:W4:Y:S04]  /*0660*/  LDG.E.64 R14, desc[UR14][R22.64+0x10] ;  /* 0x0000100e160e7981 */ /* 0x000f28000c1e1b00 */
[----:B------:R-:W2:Y:S01]  /*0670*/  LDG.E.64 R12, desc[UR14][R24.64] ;  /* 0x0000000e180c7981 */ /* 0x000ea2000c1e1b00 */
[----:B------:R-:W-:-:S03]  /*0680*/  IMAD.WIDE.U32 R26, R27, 0x8, R24 ;  /* 0x000000081b1a7825 */ /* 0x000fc600078e0018 */
[----:B------:R-:W5:Y:S04]  /*0690*/  LDG.E.64 R18, desc[UR14][R22.64+0x18] ;  /* 0x0000180e16127981 */ /* 0x000f68000c1e1b00 */
[----:B------:R-:W4:Y:S01]  /*06a0*/  LDG.E.64 R16, desc[UR14][R26.64] ;  /* 0x0000000e1a107981 */ /* 0x000f22000c1e1b00 */
[----:B------:R-:W-:-:S05]  /*06b0*/  IMAD.WIDE.U32 R28, R29, 0x8, R26 ;  /* 0x000000081d1c7825 */ /* 0x000fca00078e001a */
[----:B------:R-:W5:Y:S01]  /*06c0*/  LDG.E.64 R20, desc[UR14][R28.64] ;  /* 0x0000000e1c147981 */ /* 0x000f62000c1e1b00 */
[----:B------:R-:W-:Y:S01]  /*06d0*/  UIADD3 UR4, UPT, UPT, UR4, 0x4, URZ ;  /* 0x0000000404047890 */ /* 0x000fe2000fffe0ff */
[----:B---3--:R-:W-:-:S08]  /*06e0*/  DFMA R4, R6, R4, R10 ;  /* 0x000000040604722b */ /* 0x008fd0000000000a */
[----:B--2---:R-:W-:-:S08]  /*06f0*/  DFMA R4, R8, R12, R4 ;  /* 0x0000000c0804722b */ /* 0x004fd00000000004 */
[----:B----4-:R-:W-:-:S08]  /*0700*/  DFMA R4, R14, R16, R4 ;  /* 0x000000100e04722b */ /* 0x010fd00000000004 */
[----:B-----5:R-:W-:-:S11]  /*0710*/  DFMA R10, R18, R20, R4 ;  /* 0x00000014120a722b */ /* 0x020fd60000000004 */
.L_x_3:
[----:B------:R-:W-:Y:S05]  /*0720*/  BRA.U !UP1, `(.L_x_0) ;  /* 0x0000000109947547 */ /* 0x000fea000b800000 */
[----:B------:R-:W-:Y:S01]  /*0730*/  UISETP.NE.AND UP0, UPT, UR5, 0x1, UPT ;  /* 0x000000010500788c */ /* 0x000fe2000bf05270 */
[----:B------:R-:W-:Y:S01]  /*0740*/  MOV R4, UR4 ;  /* 0x0000000400047c02 */ /* 0x000fe20008000f00 */
[----:B------:R-:W-:Y:S02]  /*0750*/  ULOP3.LUT UR5, UR16, 0x1, URZ, 0xc0, !UPT ;  /* 0x0000000110057892 */ /* 0x000fe4000f8ec0ff */
[----:B------:R-:W-:Y:S02]  /*0760*/  MOV R13, UR16 ;  /* 0x00000010000d7c02 */ /* 0x000fe40008000f00 */
[----:B------:R-:W-:Y:S01]  /*0770*/  UISETP.NE.U32.AND UP1, UPT, UR5, 0x1, UPT ;  /* 0x000000010500788c */ /* 0x000fe2000bf25070 */
[----:B------:R-:W-:-:S04]  /*0780*/  PLOP3.LUT P0, PT, PT, PT, UP0, 0x80, 0x8 ;  /* 0x000000000008781c */ /* 0x000fc80003f0f008 */
[----:B------:R-:W0:Y:S01]  /*0790*/  @UP0 LDCU.128 UR8, c[0x0][0x380] ;  /* 0x00007000ff0807ac */ /* 0x000e220008000c00 */
[----:B------:R-:W-:-:S05]  /*07a0*/  PLOP3.LUT P1, PT, PT, PT, UP1, 0x80, 0x8 ;  /* 0x000000000008781c */ /* 0x000fca0003f2f018 */
[----:B------:R-:W1:Y:S03]  /*07b0*/  @!UP1 LDCU.128 UR20, c[0x0][0x380] ;  /* 0x00007000ff1497ac */ /* 0x000e660008000c00 */
[----:B------:R-:W-:Y:S01]  /*07c0*/  @P0 VIADD R5, R2, UR4 ;  /* 0x0000000402050c36 */ /* 0x000fe20008000000 */
[----:B------:R-:W-:Y:S01]  /*07d0*/  @UP0 UIADD3 UR4, UPT, UPT, UR4, 0x2, URZ ;  /* 0x0000000204040890 */ /* 0x000fe2000fffe0ff */
[----:B------:R-:W-:Y:S01]  /*07e0*/  @P0 IMAD R7, R4, UR16, R3 ;  /* 0x0000001004070c24 */ /* 0x000fe2000f8e0203 */
[----:B0-----:R-:W-:Y:S02]  /*07f0*/  MOV R16, UR8 ;  /* 0x0000000800107c02 */ /* 0x001fe40008000f00 */
[----:B------:R-:W-:Y:S02]  /*0800*/  MOV R17, UR9 ;  /* 0x0000000900117c02 */ /* 0x000fe40008000f00 */
[----:B------:R-:W-:-:S02]  /*0810*/  MOV R20, UR10 ;  /* 0x0000000a00147c02 */ /* 0x000fc40008000f00 */
[----:B------:R-:W-:Y:S01]  /*0820*/  MOV R21, UR11 ;  /* 0x0000000b00157c02 */ /* 0x000fe20008000f00 */
[----:B------:R-:W-:-:S04]  /*0830*/  @P0 IMAD.WIDE R16, R5, 0x8, R16 ;  /* 0x0000000805100825 */ /* 0x000fc800078e0210 */
[----:B------:R-:W-:Y:S01]  /*0840*/  @P0 IMAD.WIDE R20, R7, 0x8, R20 ;  /* 0x0000000807140825 */ /* 0x000fe200078e0214 */
[----:B------:R-:W2:Y:S04]  /*0850*/  @P0 LDG.E.64 R4, desc[UR14][R16.64] ;  /* 0x0000000e10040981 */ /* 0x000ea8000c1e1b00 */
[----:B------:R-:W2:Y:S01]  /*0860*/  @P0 LDG.E.64 R6, desc[UR14][R20.64] ;  /* 0x0000000e14060981 */ /* 0x000ea2000c1e1b00 */
[----:B------:R-:W-:Y:S01]  /*0870*/  @P0 IMAD.WIDE.U32 R12, R13, 0x8, R20 ;  /* 0x000000080d0c0825 */ /* 0x000fe200078e0014 */
[----:B-1----:R-:W-:Y:S02]  /*0880*/  MOV R18, UR20 ;  /* 0x0000001400127c02 */ /* 0x002fe40008000f00 */
[----:B------:R-:W-:Y:S01]  /*0890*/  MOV R19, UR21 ;  /* 0x0000001500137c02 */ /* 0x000fe20008000f00 */
[----:B------:R-:W-:Y:S01]  /*08a0*/  IMAD.U32 R22, RZ, RZ, UR4 ;  /* 0x00000004ff167e24 */ /* 0x000fe2000f8e00ff */
[----:B------:R-:W-:Y:S01]  /*08b0*/  MOV R14, UR22 ;  /* 0x00000016000e7c02 */ /* 0x000fe20008000f00 */
[----:B------:R-:W3:Y:S01]  /*08c0*/  @P0 LDG.E.64 R8, desc[UR14][R16.64+0x8] ;  /* 0x0000080e10080981 */ /* 0x000ee2000c1e1b00 */
[----:B------:R-:W-:Y:S01]  /*08d0*/  MOV R15, UR23 ;  /* 0x00000017000f7c02 */ /* 0x000fe20008000f00 */
[----:B------:R-:W-:Y:S01]  /*08e0*/  @!P1 IMAD R25, R22, UR16, R3 ;  /* 0x0000001016199c24 */ /* 0x000fe2000f8e0203 */
[----:B------:R-:W-:Y:S01]  /*08f0*/  @!P1 IADD3 R23, PT, PT, R2, UR4, RZ ;  /* 0x0000000402179c10 */ /* 0x000fe2000fffe0ff */
[----:B------:R-:W3:Y:S02]  /*0900*/  @P0 LDG.E.64 R12, desc[UR14][R12.64] ;  /* 0x0000000e0c0c0981 */ /* 0x000ee4000c1e1b00 */
[----:B------:R-:W-:-:S04]  /*0910*/  @!P1 IMAD.WIDE R14, R25, 0x8, R14 ;  /* 0x00000008190e9825 */ /* 0x000fc800078e020e */
[----:B------:R-:W-:Y:S02]  /*0920*/  @!P1 IMAD.WIDE R18, R23, 0x8, R18 ;  /* 0x0000000817129825 */ /* 0x000fe400078e0212 */
[----:B------:R-:W4:Y:S04]  /*0930*/  @!P1 LDG.E.64 R14, desc[UR14][R14.64] ;  /* 0x0000000e0e0e9981 */ /* 0x000f28000c1e1b00 */
[----:B------:R-:W4:Y:S01]  /*0940*/  @!P1 LDG.E.64 R18, desc[UR14][R18.64] ;  /* 0x0000000e12129981 */ /* 0x000f22000c1e1b00 */
[----:B--2---:R-:W-:-:S08]  /*0950*/  @P0 DFMA R4, R4, R6, R10 ;  /* 0x000000060404022b */ /* 0x004fd0000000000a */
[----:B---3--:R-:W-:-:S08]  /*0960*/  @P0 DFMA R10, R8, R12, R4 ;  /* 0x0000000c080a022b */ /* 0x008fd00000000004 */
[----:B----4-:R-:W-:-:S11]  /*0970*/  @!P1 DFMA R10, R18, R14, R10 ;  /* 0x0000000e120a922b */ /* 0x010fd6000000000a */
.L_x_0:
[----:B------:R-:W0:Y:S01]  /*0980*/  LDC.64 R4, c[0x0][0x390] ;  /* 0x0000e400ff047b82 */ /* 0x000e220000000a00 */
[----:B------:R-:W-:-:S04]  /*0990*/  IMAD R3, R0, UR16, R3 ;  /* 0x0000001000037c24 */ /* 0x000fc8000f8e0203 */
[----:B0-----:R-:W-:-:S05]  /*09a0*/  IMAD.WIDE R2, R3, 0x8, R4 ;  /* 0x0000000803027825 */ /* 0x001fca00078e0204 */
[----:B------:R-:W-:Y:S01]  /*09b0*/  STG.E.64 desc[UR14][R2.64], R10 ;  /* 0x0000000a02007986 */ /* 0x000fe2000c101b0e */
[----:B------:R-:W-:Y:S05]  /*09c0*/  EXIT ;  /* 0x000000000000794d */ /* 0x000fea0003800000 */
.L_x_4:
[----:B------:R-:W-:-:S00]  /*09d0*/  BRA `(.L_x_4) ;  /* 0xfffffffc00fc7947 */ /* 0x000fc0000383ffff */
[----:B------:R-:W-:-:S00]  /*09e0*/  NOP ;  /* 0x0000000000007918 */ /* 0x000fc00000000000 */
        /* <DEDUP_REMOVED lines=9> */
.L_x_21:


//--------------------- .text._Z28MatrixMulKernelBlockLocalMemPdS_S_ii --------------------------
	.section	.text._Z28MatrixMulKernelBlockLocalMemPdS_S_ii,"ax",@progbits
	.align	128
        .global         _Z28MatrixMulKernelBlockLocalMemPdS_S_ii
        .type           _Z28MatrixMulKernelBlockLocalMemPdS_S_ii,@function
        .size           _Z28MatrixMulKernelBlockLocalMemPdS_S_ii,(.L_x_22 - _Z28MatrixMulKernelBlockLocalMemPdS_S_ii)
        .other          _Z28MatrixMulKernelBlockLocalMemPdS_S_ii,@"STO_CUDA_ENTRY STV_DEFAULT"
_Z28MatrixMulKernelBlockLocalMemPdS_S_ii:
.text._Z28MatrixMulKernelBlockLocalMemPdS_S_ii:
[----:B------:R-:W0:Y:S01]  /*0000*/  LDC R1, c[0x0][0x37c] ;  /* 0x0000df00ff017b82 */ /* 0x000e220000000800 */
[----:B------:R-:W1:Y:S07]  /*0010*/  S2R R18, SR_TID.X ;  /* 0x0000000000127919 */ /* 0x000e6e0000002100 */
[----:B------:R-:W2:Y:S01]  /*0020*/  S2UR UR5, SR_CTAID.Y ;  /* 0x00000000000579c3 */ /* 0x000ea20000002600 */
[----:B------:R-:W1:Y:S07]  /*0030*/  S2R R25, SR_TID.Y ;  /* 0x0000000000197919 */ /* 0x000e6e0000002200 */
[----:B------:R-:W2:Y:S08]  /*0040*/  LDC R16, c[0x0][0x39c] ;  /* 0x0000e700ff107b82 */ /* 0x000eb00000000800 */
[----:B------:R-:W3:Y:S01]  /*0050*/  S2UR UR4, SR_CTAID.X ;  /* 0x00000000000479c3 */ /* 0x000ee20000002500 */
[--C-:B-1----:R-:W-:Y:S01]  /*0060*/  LOP3.LUT P0, RZ, R18, RZ, R25.reuse, 0xfa, !PT ;  /* 0x000000ff12ff7212 */ /* 0x102fe2000780fa19 */
[----:B--2---:R-:W-:-:S02]  /*0070*/  IMAD R19, R16, UR5, R25 ;  /* 0x0000000510137c24 */ /* 0x004fc4000f8e0219 */
[----:B---3--:R-:W-:-:S10]  /*0080*/  IMAD R2, R16, UR4, R18 ;  /* 0x0000000410027c24 */ /* 0x008fd4000f8e0212 */
[----:B0-----:R-:W-:Y:S05]  /*0090*/  @P0 BRA `(.L_x_5) ;  /* 0x0000000000540947 */ /* 0x001fea0003800000 */
[----:B------:R-:W-:Y:S01]  /*00a0*/  MOV R22, 0x0 ;  /* 0x0000000000167802 */ /* 0x000fe20000000f00 */
[----:B------:R-:W-:-:S03]  /*00b0*/  IMAD R16, R16, R16, RZ ;  /* 0x0000001010107224 */ /* 0x000fc600078e02ff */
[----:B------:R0:W1:Y:S01]  /*00c0*/  LDC.64 R6, c[0x4][R22] ;  /* 0x0100000016067b82 */ /* 0x0000620000000a00 */
[----:B------:R-:W-:-:S04]  /*00d0*/  IMAD.WIDE.U32 R16, R16, 0x8, RZ ;  /* 0x0000000810107825 */ /* 0x000fc800078e00ff */
[----:B------:R-:W-:Y:S01]  /*00e0*/  IMAD.MOV.U32 R5, RZ, RZ, R17 ;  /* 0x000000ffff057224 */ /* 0x000fe200078e0011 */
[----:B------:R-:W-:-:S07]  /*00f0*/  MOV R4, R16 ;  /* 0x0000001000047202 */ /* 0x000fce0000000f00 */
[----:B------:R-:W-:-:S07]  /*0100*/  LEPC R20, `(.L_x_6) ;  /* 0x000000001014794e */ /* 0x000fce0000000000 */
[----:B01----:R-:W-:Y:S05]  /*0110*/  CALL.ABS.NOINC R6 ;  /* 0x0000000006007343 */ /* 0x003fea0003c00000 */
.L_x_6:
[----:B------:R-:W0:Y:S01]  /*0120*/  S2UR UR5, SR_CgaCtaId ;  /* 0x00000000000579c3 */ /* 0x000e220000008800 */
[----:B------:R-:W-:-:S07]  /*0130*/  UMOV UR4, 0x400 ;  /* 0x0000040000047882 */ /* 0x000fce0000000000 */
[----:B------:R-:W1:Y:S01]  /*0140*/  LDC.64 R22, c[0x4][R22] ;  /* 0x0100000016167b82 */ /* 0x000e620000000a00 */
[----:B0-----:R-:W-:-:S09]  /*0150*/  ULEA UR4, UR5, UR4, 0x18 ;  /* 0x0000000405047291 */ /* 0x001fd2000f8ec0ff */
[----:B------:R0:W-:Y:S02]  /*0160*/  STS.64 [UR4], R4 ;  /* 0x00000004ff007988 */ /* 0x0001e40008000a04 */
[----:B0-----:R-:W-:Y:S01]  /*0170*/  MOV R4, R16 ;  /* 0x0000001000047202 */ /* 0x001fe20000000f00 */
[----:B------:R-:W-:-:S07]  /*0180*/  IMAD.MOV.U32 R5, RZ, RZ, R17 ;  /* 0x000000ffff057224 */ /* 0x000fce00078e0011 */
[----:B------:R-:W-:-:S07]  /*0190*/  LEPC R20, `(.L_x_7) ;  /* 0x000000001014794e */ /* 0x000fce0000000000 */
[----:B-1----:R-:W-:Y:S05]  /*01a0*/  CALL.ABS.NOINC R22 ;  /* 0x0000000016007343 */ /* 0x002fea0003c00000 */
.L_x_7:
[----:B------:R-:W0:Y:S01]  /*01b0*/  S2UR UR5, SR_CgaCtaId ;  /* 0x00000000000579c3 */ /* 0x000e220000008800 */
[----:B------:R-:W-:Y:S02]  /*01c0*/  UMOV UR4, 0x400 ;  /* 0x0000040000047882 */ /* 0x000fe40000000000 */
[----:B0-----:R-:W-:-:S09]  /*01d0*/  ULEA UR4, UR5, UR4, 0x18 ;  /* 0x0000000405047291 */ /* 0x001fd2000f8ec0ff */
[----:B------:R0:W-:Y:S03]  /*01e0*/  STS.64 [UR4+0x8], R4 ;  /* 0x00000804ff007988 */ /* 0x0001e60008000a04 */
.L_x_5:
[----:B------:R-:W-:Y:S05]  /*01f0*/  WARPSYNC.ALL ;  /* 0x0000000000007948 */ /* 0x000fea0003800000 */
[----:B------:R-:W1:Y:S01]  /*0200*/  LDCU.64 UR8, c[0x0][0x398] ;  /* 0x00007300ff0877ac */ /* 0x000e620008000a00 */
[----:B------:R-:W-:Y:S01]  /*0210*/  CS2R R16, SRZ ;  /* 0x0000000000107805 */ /* 0x000fe2000001ff00 */
[----:B------:R-:W-:Y:S01]  /*0220*/  UMOV UR4, URZ ;  /* 0x000000ff00047c82 */ /* 0x000fe20008000000 */
[----:B------:R-:W2:Y:S01]  /*0230*/  LDCU.64 UR36, c[0x0][0x358] ;  /* 0x00006b00ff2477ac */ /* 0x000ea20008000a00 */
[----:B-1----:R-:W-:Y:S02]  /*0240*/  MOV R9, UR9 ;  /* 0x0000000900097c02 */ /* 0x002fe40008000f00 */
[----:B0-----:R-:W-:-:S02]  /*0250*/  MOV R4, UR8 ;  /* 0x0000000800047c02 */ /* 0x001fc40008000f00 */
[----:B------:R-:W-:Y:S02]  /*0260*/  IABS R0, R9 ;  /* 0x0000000900007213 */ /* 0x000fe40000000000 */
[----:B------:R-:W-:Y:S02]  /*0270*/  IABS R4, R4 ;  /* 0x0000000400047213 */ /* 0x000fe40000000000 */
[----:B------:R-:W-:Y:S02]  /*0280*/  R2UR UR10, R0 ;  /* 0x00000000000a72ca */ /* 0x000fe400000e0000 */
[----:B------:R-:W-:-:S11]  /*0290*/  R2UR UR7, R4 ;  /* 0x00000000040772ca */ /* 0x000fd600000e0000 */
[----:B------:R-:W0:Y:S08]  /*02a0*/  I2F.RP R0, UR10 ;  /* 0x0000000a00007d06 */ /* 0x000e300008209400 */
[----:B0-----:R-:W0:Y:S02]  /*02b0*/  MUFU.RCP R0, R0 ;  /* 0x0000000000007308 */ /* 0x001e240000001000 */
[----:B0-----:R-:W-:-:S06]  /*02c0*/  VIADD R3, R0, 0xffffffe ;  /* 0x0ffffffe00037836 */ /* 0x001fcc0000000000 */
[----:B------:R-:W0:Y:S02]  /*02d0*/  F2I.FTZ.U32.TRUNC.NTZ R3, R3 ;  /* 0x0000000300037305 */ /* 0x000e24000021f000 */
[----:B0-----:R-:W-:-:S13]  /*02e0*/  R2UR UR5, R3 ;  /* 0x00000000030572ca */ /* 0x001fda00000e0000 */
[----:B------:R-:W-:-:S04]  /*02f0*/  UIADD3 UR6, UPT, UPT, URZ, -UR5, URZ ;  /* 0x80000005ff067290 */ /* 0x000fc8000fffe0ff */
[----:B------:R-:W-:-:S04]  /*0300*/  UIMAD UR6, UR6, UR10, URZ ;  /* 0x0000000a060672a4 */ /* 0x000fc8000f8e02ff */
[----:B------:R-:W-:-:S04]  /*0310*/  UIMAD.WIDE.U32 UR4, UR5, UR6, UR4 ;  /* 0x00000006050472a5 */ /* 0x000fc8000f8e0004 */
[----:B------:R-:W-:-:S04]  /*0320*/  UIMAD.WIDE.U32 UR4, UR5, UR7, URZ ;  /* 0x00000007050472a5 */ /* 0x000fc8000f8e00ff */
[----:B------:R-:W-:-:S04]  /*0330*/  UIADD3 UR4, UPT, UPT, -UR5, URZ, URZ ;  /* 0x000000ff05047290 */ /* 0x000fc8000fffe1ff */
[----:B------:R-:W-:-:S04]  /*0340*/  UIMAD UR4, UR10, UR4, UR7 ;  /* 0x000000040a0472a4 */ /* 0x000fc8000f8e0207 */
[----:B------:R-:W-:-:S11]  /*0350*/  UISETP.GT.U32.AND UP1, UPT, UR10, UR4, UPT ;  /* 0x000000040a00728c */ /* 0x000fd6000bf24070 */
[----:B------:R-:W-:Y:S02]  /*0360*/  @!UP1 UIADD3 UR4, UPT, UPT, UR4, -UR10, URZ ;  /* 0x8000000a04049290 */ /* 0x000fe4000fffe0ff */
[----:B------:R-:W-:Y:S02]  /*0370*/  @!UP1 UIADD3 UR5, UPT, UPT, UR5, 0x1, URZ ;  /* 0x0000000105059890 */ /* 0x000fe4000fffe0ff */
[----:B------:R-:W-:Y:S02]  /*0380*/  UISETP.GE.U32.AND UP0, UPT, UR4, UR10, UPT ;  /* 0x0000000a0400728c */ /* 0x000fe4000bf06070 */
[----:B------:R-:W-:-:S04]  /*0390*/  ULOP3.LUT UR4, UR8, UR9, URZ, 0x3c, !UPT ;  /* 0x0000000908047292 */ /* 0x000fc8000f8e3cff */
[----:B------:R-:W-:-:S05]  /*03a0*/  UISETP.GE.AND UP1, UPT, UR4, URZ, UPT ;  /* 0x000000ff0400728c */ /* 0x000fca000bf26270 */
[----:B------:R-:W-:Y:S02]  /*03b0*/  @UP0 UIADD3 UR5, UPT, UPT, UR5, 0x1, URZ ;  /* 0x0000000105050890 */ /* 0x000fe4000fffe0ff */
[----:B------:R-:W-:-:S05]  /*03c0*/  UISETP.NE.AND UP0, UPT, UR9, URZ, UPT ;  /* 0x000000ff0900728c */ /* 0x000fca000bf05270 */
[----:B------:R-:W-:Y:S02]  /*03d0*/  UMOV UR10, UR5 ;  /* 0x00000005000a7c82 */ /* 0x000fe40008000000 */
[----:B------:R-:W-:-:S04]  /*03e0*/  @!UP1 UIADD3 UR10, UPT, UPT, -UR10, URZ, URZ ;  /* 0x000000ff0a0a9290 */ /* 0x000fc8000fffe1ff */
[----:B------:R-:W-:-:S04]  /*03f0*/  @!UP0 ULOP3.LUT UR10, URZ, UR9, URZ, 0x33, !UPT ;  /* 0x00000009ff0a8292 */ /* 0x000fc8000f8e33ff */
[----:B------:R-:W-:Y:S01]  /*0400*/  UISETP.GE.AND UP0, UPT, UR10, 0x1, UPT ;  /* 0x000000010a00788c */ /* 0x000fe2000bf06270 */
[----:B------:R-:W-:Y:S08]  /*0410*/  BAR.SYNC.DEFER_BLOCKING 0x0 ;  /* 0x0000000000007b1d */ /* 0x000ff00000010000 */
[----:B--2---:R-:W-:Y:S05]  /*0420*/  BRA.U !UP0, `(.L_x_8) ;  /* 0x0000000908bc7547 */ /* 0x004fea000b800000 */
[----:B------:R-:W-:Y:S01]  /*0430*/  IMAD R3, R25, UR9, RZ ;  /* 0x0000000919037c24 */ /* 0x000fe2000f8e02ff */
[C---:B------:R-:W-:Y:S01]  /*0440*/  LEA R5, R9.reuse, R18, 0x2 ;  /* 0x0000001209057211 */ /* 0x040fe200078e10ff */
[C-C-:B------:R-:W-:Y:S01]  /*0450*/  IMAD R4, R9.reuse, 0x3, R18.reuse ;  /* 0x0000000309047824 */ /* 0x140fe200078e0212 */
[----:B------:R-:W-:Y:S01]  /*0460*/  CS2R R16, SRZ ;  /* 0x0000000000107805 */ /* 0x000fe2000001ff00 */
[C-C-:B------:R-:W-:Y:S01]  /*0470*/  IMAD R6, R9.reuse, 0x5, R18.reuse ;  /* 0x0000000509067824 */ /* 0x140fe200078e0212 */
[----:B------:R-:W-:Y:S01]  /*0480*/  ULOP3.LUT UR6, UR9, 0x7ffffff8, URZ, 0xc0, !UPT ;  /* 0x7ffffff809067892 */ /* 0x000fe2000f8ec0ff */
[C-C-:B------:R-:W-:Y:S01]  /*0490*/  IMAD R7, R9.reuse, 0x6, R18.reuse ;  /* 0x0000000609077824 */ /* 0x140fe200078e0212 */
[----:B------:R-:W-:Y:S01]  /*04a0*/  USHF.L.U32 UR7, UR9, 0x3, URZ ;  /* 0x0000000309077899 */ /* 0x000fe200080006ff */
[----:B------:R-:W-:Y:S01]  /*04b0*/  IMAD R28, R9, 0x7, R18 ;  /* 0x00000007091c7824 */ /* 0x000fe200078e0212 */
[----:B------:R-:W-:-:S10]  /*04c0*/  UMOV UR4, URZ ;  /* 0x000000ff00047c82 */ /* 0x000fd40008000000 */
.L_x_13:
[----:B0-----:R-:W0:Y:S01]  /*04d0*/  LDC.64 R12, c[0x0][0x398] ;  /* 0x0000e600ff0c7b82 */ /* 0x001e220000000a00 */
[----:B------:R-:W1:Y:S01]  /*04e0*/  LDCU UR11, c[0x0][0x39c] ;  /* 0x00007380ff0b77ac */ /* 0x000e620008000800 */
[----:B------:R-:W-:-:S06]  /*04f0*/  IMAD.U32 R0, RZ, RZ, UR4 ;  /* 0x00000004ff007e24 */ /* 0x000fcc000f8e00ff */
[----:B------:R-:W2:Y:S01]  /*0500*/  LDC.64 R8, c[0x0][0x380] ;  /* 0x0000e000ff087b82 */ /* 0x000ea20000000a00 */
[----:B0-----:R-:W-:-:S04]  /*0510*/  IMAD R11, R19, R12, R18 ;  /* 0x0000000c130b7224 */ /* 0x001fc800078e0212 */
[----:B-1----:R-:W-:-:S04]  /*0520*/  IMAD R11, R0, UR11, R11 ;  /* 0x0000000b000b7c24 */ /* 0x002fc8000f8e020b */
[----:B--2---:R-:W-:Y:S01]  /*0530*/  IMAD.WIDE R8, R11, 0x8, R8 ;  /* 0x000000080b087825 */ /* 0x004fe200078e0208 */
[----:B------:R-:W0:Y:S05]  /*0540*/  S2UR UR8, SR_CgaCtaId ;  /* 0x00000000000879c3 */ /* 0x000e2a0000008800 */
[----:B------:R-:W2:Y:S01]  /*0550*/  LDG.E.64 R8, desc[UR36][R8.64] ;  /* 0x0000002408087981 */ /* 0x000ea2000c1e1b00 */
[----:B------:R-:W-:Y:S01]  /*0560*/  UMOV UR5, 0x400 ;  /* 0x0000040000057882 */ /* 0x000fe20000000000 */
[----:B------:R-:W-:Y:S01]  /*0570*/  IADD3 R23, PT, PT, R3, R18, RZ ;  /* 0x0000001203177210 */ /* 0x000fe20007ffe0ff */
[----:B------:R-:W1:Y:S01]  /*0580*/  LDC.64 R10, c[0x0][0x388] ;  /* 0x0000e200ff0a7b82 */ /* 0x000e620000000a00 */
[----:B------:R-:W3:Y:S01]  /*0590*/  S2R R21, SR_TID.Y ;  /* 0x0000000000157919 */ /* 0x000ee20000002200 */
[----:B0-----:R-:W-:Y:S01]  /*05a0*/  ULEA UR5, UR8, UR5, 0x18 ;  /* 0x0000000508057291 */ /* 0x001fe2000f8ec0ff */
[----:B------:R-:W0:Y:S08]  /*05b0*/  LDCU UR8, c[0x0][0x398] ;  /* 0x00007300ff0877ac */ /* 0x000e300008000800 */
[----:B------:R-:W4:Y:S01]  /*05c0*/  LDS.64 R14, [UR5] ;  /* 0x00000005ff0e7984 */ /* 0x000f220008000a00 */
[----:B---3--:R-:W-:-:S04]  /*05d0*/  IMAD R21, R0, UR11, R21 ;  /* 0x0000000b00157c24 */ /* 0x008fc8000f8e0215 */
[----:B0-----:R-:W-:-:S04]  /*05e0*/  IMAD R21, R21, UR8, R2 ;  /* 0x0000000815157c24 */ /* 0x001fc8000f8e0202 */
[----:B-1----:R-:W-:-:S04]  /*05f0*/  IMAD.WIDE R10, R21, 0x8, R10 ;  /* 0x00000008150a7825 */ /* 0x002fc800078e020a */
[----:B----4-:R-:W-:-:S05]  /*0600*/  IMAD.WIDE R14, R23, 0x8, R14 ;  /* 0x00000008170e7825 */ /* 0x010fca00078e020e */
[----:B--2---:R-:W-:Y:S04]  /*0610*/  ST.E.64 desc[UR36][R14.64], R8 ;  /* 0x000000080e007985 */ /* 0x004fe8000c101b24 */
[----:B------:R-:W2:Y:S01]  /*0620*/  LDG.E.64 R10, desc[UR36][R10.64] ;  /* 0x000000240a0a7981 */ /* 0x000ea2000c1e1b00 */
[----:B------:R-:W-:Y:S02]  /*0630*/  UISETP.GE.AND UP1, UPT, UR11, 0x1, UPT ;  /* 0x000000010b00788c */ /* 0x000fe4000bf26270 */
[----:B------:R-:W-:Y:S01]  /*0640*/  UIADD3 UR4, UPT, UPT, UR4, 0x1, URZ ;  /* 0x0000000104047890 */ /* 0x000fe2000fffe0ff */
[----:B------:R-:W0:Y:S03]  /*0650*/  LDS.64 R20, [UR5+0x8] ;  /* 0x00000805ff147984 */ /* 0x000e260008000a00 */
[----:B------:R-:W-:Y:S01]  /*0660*/  UISETP.NE.AND UP0, UPT, UR4, UR10, UPT ;  /* 0x0000000a0400728c */ /* 0x000fe2000bf05270 */
[----:B0-----:R-:W-:-:S05]  /*0670*/  IMAD.WIDE R20, R23, 0x8, R20 ;  /* 0x0000000817147825 */ /* 0x001fca00078e0214 */
[----:B--2---:R0:W-:Y:S01]  /*0680*/  ST.E.64 desc[UR36][R20.64], R10 ;  /* 0x0000000a14007985 */ /* 0x0041e2000c101b24 */
[----:B------:R-:W-:Y:S06]  /*0690*/  BAR.SYNC.DEFER_BLOCKING 0x0 ;  /* 0x0000000000007b1d */ /* 0x000fec0000010000 */
[----:B------:R-:W-:Y:S05]  /*06a0*/  BRA.U !UP1, `(.L_x_9) ;  /* 0x0000000909147547 */ /* 0x000fea000b800000 */
[----:B------:R-:W-:Y:S01]  /*06b0*/  UISETP.GE.U32.AND UP1, UPT, UR11, 0x8, UPT ;  /* 0x000000080b00788c */ /* 0x000fe2000bf26070 */
[----:B0-----:R-:W0:Y:S01]  /*06c0*/  LDS.128 R8, [UR5] ;  /* 0x00000005ff087984 */ /* 0x001e220008000c00 */
[----:B------:R-:W-:-:S07]  /*06d0*/  UMOV UR5, URZ ;  /* 0x000000ff00057c82 */ /* 0x000fce0008000000 */
[----:B------:R-:W-:Y:S05]  /*06e0*/  BRA.U !UP1, `(.L_x_10) ;  /* 0x0000000109f47547 */ /* 0x000fea000b800000 */
[----:B0-----:R-:W-:Y:S01]  /*06f0*/  LEA R32, P0, R3, R8, 0x3 ;  /* 0x0000000803207211 */ /* 0x001fe200078018ff */
[----:B------:R-:W-:Y:S01]  /*0700*/  IMAD R29, R13, 0x2, R18 ;  /* 0x000000020d1d7824 */ /* 0x000fe200078e0212 */
[----:B------:R-:W-:Y:S01]  /*0710*/  IADD3 R0, PT, PT, R18, R13, RZ ;  /* 0x0000000d12007210 */ /* 0x000fe20007ffe0ff */
[----:B------:R-:W-:Y:S01]  /*0720*/  IMAD.MOV.U32 R37, RZ, RZ, R6 ;  /* 0x000000ffff257224 */ /* 0x000fe200078e0006 */
[----:B------:R-:W-:Y:S01]  /*0730*/  IADD3 R32, P1, PT, R32, 0x20, RZ ;  /* 0x0000002020207810 */ /* 0x000fe20007f3e0ff */
[----:B------:R-:W-:Y:S01]  /*0740*/  IMAD.WIDE.U32 R12, R18, 0x8, R10 ;  /* 0x00000008120c7825 */ /* 0x000fe200078e000a */
[----:B------:R-:W-:Y:S01]  /*0750*/  LEA.HI.X R34, R3, R9, RZ, 0x3, P0 ;  /* 0x0000000903227211 */ /* 0x000fe200000f1cff */
[----:B------:R-:W-:Y:S01]  /*0760*/  UIADD3 UR5, UPT, UPT, -UR6, URZ, URZ ;  /* 0x000000ff06057290 */ /* 0x000fe2000fffe1ff */
[----:B------:R-:W-:Y:S02]  /*0770*/  MOV R33, R28 ;  /* 0x0000001c00217202 */ /* 0x000fe40000000f00 */
[----:B------:R-:W-:Y:S01]  /*0780*/  MOV R35, R7 ;  /* 0x0000000700237202 */ /* 0x000fe20000000f00 */
[----:B------:R-:W-:Y:S01]  /*0790*/  IMAD.X R34, RZ, RZ, R34, P1 ;  /* 0x000000ffff227224 */ /* 0x000fe200008e0622 */
[----:B------:R-:W-:-:S02]  /*07a0*/  MOV R30, R5 ;  /* 0x00000005001e7202 */ /* 0x000fc40000000f00 */
[----:B------:R-:W-:-:S07]  /*07b0*/  MOV R31, R4 ;  /* 0x00000004001f7202 */ /* 0x000fce0000000f00 */
.L_x_11:
[----:B------:R-:W-:Y:S01]  /*07c0*/  MOV R14, R32 ;  /* 0x00000020000e7202 */ /* 0x000fe20000000f00 */
[----:B------:R-:W2:Y:S01]  /*07d0*/  LD.E.64 R22, desc[UR36][R12.64] ;  /* 0x000000240c167980 */ /* 0x000ea2000c101b00 */
[----:B------:R-:W-:Y:S01]  /*07e0*/  MOV R15, R34 ;  /* 0x00000022000f7202 */ /* 0x000fe20000000f00 */
[----:B------:R-:W-:-:S04]  /*07f0*/  IMAD.WIDE.U32 R24, R0, 0x8, R10 ;  /* 0x0000000800187825 */ /* 0x000fc800078e000a */
[----:B------:R-:W2:Y:S04]  /*0800*/  LD.E.64 R26, desc[UR36][R14.64+-0x20] ;  /* 0xffffe0240e1a7980 */ /* 0x000ea8000c101b00 */
[----:B------:R-:W3:Y:S04]  /*0810*/  LD.E.64 R24, desc[UR36][R24.64] ;  /* 0x0000002418187980 */ /* 0x000ee8000c101b00 */
[----:B------:R-:W3:Y:S01]  /*0820*/  LD.E.64 R20, desc[UR36][R14.64+-0x18] ;  /* 0xffffe8240e147980 */ /* 0x000ee2000c101b00 */
[----:B--2---:R-:W-:Y:S01]  /*0830*/  DFMA R22, R26, R22, R16 ;  /* 0x000000161a16722b */ /* 0x004fe20000000010 */
[----:B------:R-:W-:-:S07]  /*0840*/  IMAD.WIDE.U32 R16, R29, 0x8, R10 ;  /* 0x000000081d107825 */ /* 0x000fce00078e000a */
[----:B---3--:R-:W-:Y:S01]  /*0850*/  DFMA R24, R20, R24, R22 ;  /* 0x000000181418722b */ /* 0x008fe20000000016 */
[----:B------:R-:W2:Y:S01]  /*0860*/  LD.E.64 R20, desc[UR36][R16.64] ;  /* 0x0000002410147980 */ /* 0x000ea2000c101b00 */
[----:B------:R-:W-:-:S03]  /*0870*/  IMAD.WIDE.U32 R26, R31, 0x8, R10 ;  /* 0x000000081f1a7825 */ /* 0x000fc600078e000a */
[----:B------:R-:W2:Y:S04]  /*0880*/  LD.E.64 R22, desc[UR36][R14.64+-0x10] ;  /* 0xfffff0240e167980 */ /* 0x000ea8000c101b00 */
[----:B------:R-:W3:Y:S04]  /*0890*/  LD.E.64 R26, desc[UR36][R26.64] ;  /* 0x000000241a1a7980 */ /* 0x000ee8000c101b00 */
[----:B------:R-:W3:Y:S01]  /*08a0*/  LD.E.64 R16, desc[UR36][R14.64+-0x8] ;  /* 0xfffff8240e107980 */ /* 0x000ee2000c101b00 */
[----:B--2---:R-:W-:Y:S01]  /*08b0*/  DFMA R20, R22, R20, R24 ;  /* 0x000000141614722b */ /* 0x004fe20000000018 */
[----:B------:R-:W-:-:S02]  /*08c0*/  IMAD.WIDE.U32 R22, R30, 0x8, R10 ;  /* 0x000000081e167825 */ /* 0x000fc400078e000a */
[----:B------:R-:W2:Y:S04]  /*08d0*/  LD.E.64 R24, desc[UR36][R14.64] ;  /* 0x000000240e187980 */ /* 0x000ea8000c101b00 */
[----:B------:R-:W2:Y:S01]  /*08e0*/  LD.E.64 R22, desc[UR36][R22.64] ;  /* 0x0000002416167980 */ /* 0x000ea2000c101b00 */
[----:B---3--:R-:W-:Y:S01]  /*08f0*/  DFMA R26, R16, R26, R20 ;  /* 0x0000001a101a722b */ /* 0x008fe20000000014 */
[--C-:B------:R-:W-:Y:S02]  /*0900*/  IMAD.WIDE.U32 R16, R37, 0x8, R10.reuse ;  /* 0x0000000825107825 */ /* 0x100fe400078e000a */
[----:B------:R-:W3:Y:S04]  /*0910*/  LD.E.64 R20, desc[UR36][R14.64+0x8] ;  /* 0x000008240e147980 */ /* 0x000ee8000c101b00 */
[----:B------:R-:W3:Y:S01]  /*0920*/  LD.E.64 R16, desc[UR36][R16.64] ;  /* 0x0000002410107980 */ /* 0x000ee2000c101b00 */
[----:B--2---:R-:W-:Y:S01]  /*0930*/  DFMA R24, R24, R22, R26 ;  /* 0x000000161818722b */ /* 0x004fe2000000001a */
[----:B------:R-:W-:-:S02]  /*0940*/  IMAD.WIDE.U32 R22, R35, 0x8, R10 ;  /* 0x0000000823167825 */ /* 0x000fc400078e000a */
[----:B------:R-:W2:Y:S05]  /*0950*/  LD.E.64 R26, desc[UR36][R14.64+0x18] ;  /* 0x000018240e1a7980 */ /* 0x000eaa000c101b00 */
[----:B---3--:R-:W-:Y:S01]  /*0960*/  DFMA R16, R20, R16, R24 ;  /* 0x000000101410722b */ /* 0x008fe20000000018 */
[----:B------:R-:W3:Y:S01]  /*0970*/  LD.E.64 R20, desc[UR36][R22.64] ;  /* 0x0000002416147980 */ /* 0x000ee2000c101b00 */
[----:B------:R-:W-:-:S06]  /*0980*/  IMAD.WIDE.U32 R24, R33, 0x8, R10 ;  /* 0x0000000821187825 */ /* 0x000fcc00078e000a */
[----:B------:R-:W2:Y:S04]  /*0990*/  LD.E.64 R24, desc[UR36][R24.64] ;  /* 0x0000002418187980 */ /* 0x000ea8000c101b00 */
[----:B------:R-:W3:Y:S01]  /*09a0*/  LD.E.64 R22, desc[UR36][R14.64+0x10] ;  /* 0x000010240e167980 */ /* 0x000ee2000c101b00 */
[----:B------:R-:W-:-:S04]  /*09b0*/  UIADD3 UR5, UPT, UPT, UR5, 0x8, URZ ;  /* 0x0000000805057890 */ /* 0x000fc8000fffe0ff */
[----:B------:R-:W-:Y:S01]  /*09c0*/  UISETP.NE.AND UP1, UPT, UR5, URZ, UPT ;  /* 0x000000ff0500728c */ /* 0x000fe2000bf25270 */
[----:B------:R-:W-:Y:S01]  /*09d0*/  IADD3 R32, P0, PT, R14, 0x40, RZ ;  /* 0x000000400e207810 */ /* 0x000fe20007f1e0ff */
[----:B------:R-:W-:Y:S01]  /*09e0*/  VIADD R29, R29, UR7 ;  /* 0x000000071d1d7c36 */ /* 0x000fe20008000000 */
[----:B------:R-:W-:Y:S01]  /*09f0*/  IADD3 R0, PT, PT, R0, UR7, RZ ;  /* 0x0000000700007c10 */ /* 0x000fe2000fffe0ff */
[----:B------:R-:W-:Y:S01]  /*0a00*/  VIADD R37, R37, UR7 ;  /* 0x0000000725257c36 */ /* 0x000fe20008000000 */
[----:B------:R-:W-:Y:S02]  /*0a10*/  IADD3.X R34, PT, PT, RZ, R15, RZ, P0, !PT ;  /* 0x0000000fff227210 */ /* 0x000fe400007fe4ff */
[----:B------:R-:W-:Y:S02]  /*0a20*/  IADD3 R31, PT, PT, R31, UR7, RZ ;  /* 0x000000071f1f7c10 */ /* 0x000fe4000fffe0ff */
[----:B------:R-:W-:Y:S02]  /*0a30*/  IADD3 R30, PT, PT, R30, UR7, RZ ;  /* 0x000000071e1e7c10 */ /* 0x000fe4000fffe0ff */
[----:B------:R-:W-:-:S02]  /*0a40*/  IADD3 R35, PT, PT, R35, UR7, RZ ;  /* 0x0000000723237c10 */ /* 0x000fc4000fffe0ff */
[----:B------:R-:W-:Y:S01]  /*0a50*/  IADD3 R33, PT, PT, R33, UR7, RZ ;  /* 0x0000000721217c10 */ /* 0x000fe2000fffe0ff */
[----:B---3--:R-:W-:Y:S01]  /*0a60*/  DFMA R20, R22, R20, R16 ;  /* 0x000000141614722b */ /* 0x008fe20000000010 */
[----:B------:R-:W-:-:S04]  /*0a70*/  IMAD.U32 R17, RZ, RZ, UR7 ;  /* 0x00000007ff117e24 */ /* 0x000fc8000f8e00ff */
[----:B------:R-:W-:-:S03]  /*0a80*/  IMAD.WIDE.U32 R12, R17, 0x8, R12 ;  /* 0x00000008110c7825 */ /* 0x000fc600078e000c */
[----:B--2---:R-:W-:Y:S01]  /*0a90*/  DFMA R16, R26, R24, R20 ;  /* 0x000000181a10722b */ /* 0x004fe20000000014 */
[----:B------:R-:W-:Y:S10]  /*0aa0*/  BRA.U UP1, `(.L_x_11) ;  /* 0xfffffffd01447547 */ /* 0x000ff4000b83ffff */
[----:B------:R-:W-:-:S05]  /*0ab0*/  UMOV UR5, UR6 ;  /* 0x0000000600057c82 */ /* 0x000fca0008000000 */
.L_x_10:
[----:B------:R-:W1:Y:S02]  /*0ac0*/  LDCU UR8, c[0x0][0x39c] ;  /* 0x00007380ff0877ac */ /* 0x000e640008000800 */
[----:B-1----:R-:W-:-:S04]  /*0ad0*/  ULOP3.LUT UR8, UR8, 0x7, URZ, 0xc0, !UPT ;  /* 0x0000000708087892 */ /* 0x002fc8000f8ec0ff */
[----:B------:R-:W-:-:S09]  /*0ae0*/  UISETP.NE.AND UP1, UPT, UR8, URZ, UPT ;  /* 0x000000ff0800728c */ /* 0x000fd2000bf25270 */
[----:B------:R-:W-:Y:S05]  /*0af0*/  BRA.U !UP1, `(.L_x_9) ;  /* 0x0000000509007547 */ /* 0x000fea000b800000 */
[----:B------:R-:W-:Y:S02]  /*0b00*/  UIADD3 UR8, UPT, UPT, UR8, -0x1, URZ ;  /* 0xffffffff08087890 */ /* 0x000fe4000fffe0ff */
[----:B------:R-:W-:Y:S02]  /*0b10*/  ULOP3.LUT UP2, UR9, UR11, 0x3, URZ, 0xc0, !UPT ;  /* 0x000000030b097892 */ /* 0x000fe4000f84c0ff */
[----:B------:R-:W-:-:S09]  /*0b20*/  UISETP.GE.U32.AND UP1, UPT, UR8, 0x3, UPT ;  /* 0x000000030800788c */ /* 0x000fd2000bf26070 */
[----:B------:R-:W-:Y:S05]  /*0b30*/  BRA.U !UP1, `(.L_x_12) ;  /* 0x0000000109707547 */ /* 0x000fea000b800000 */
[----:B------:R-:W-:Y:S01]  /*0b40*/  IMAD.U32 R13, RZ, RZ, UR5 ;  /* 0x00000005ff0d7e24 */ /* 0x000fe2000f8e00ff */
[C---:B------:R-:W-:Y:S02]  /*0b50*/  IADD3 R33, PT, PT, R3.reuse, UR5, RZ ;  /* 0x0000000503217c10 */ /* 0x040fe4000fffe0ff */
[----:B------:R-:W-:Y:S01]  /*0b60*/  IADD3 R21, P0, PT, R3, UR5, RZ ;  /* 0x0000000503157c10 */ /* 0x000fe2000ff1e0ff */
[----:B------:R-:W-:Y:S02]  /*0b70*/  IMAD R13, R13, UR11, R18 ;  /* 0x0000000b0d0d7c24 */ /* 0x000fe4000f8e0212 */
[----:B0-----:R-:W-:Y:S01]  /*0b80*/  IMAD.WIDE.U32 R32, R33, 0x8, R8 ;  /* 0x0000000821207825 */ /* 0x001fe200078e0008 */
[----:B------:R-:W-:Y:S02]  /*0b90*/  IADD3.X R0, PT, PT, RZ, RZ, RZ, P0, !PT ;  /* 0x000000ffff007210 */ /* 0x000fe400007fe4ff */
[----:B------:R-:W-:Y:S01]  /*0ba0*/  LEA R34, P0, R21, R8, 0x3 ;  /* 0x0000000815227211 */ /* 0x000fe200078018ff */
[----:B------:R-:W-:-:S02]  /*0bb0*/  IMAD.WIDE.U32 R30, R13, 0x8, R10 ;  /* 0x000000080d1e7825 */ /* 0x000fc400078e000a */
[----:B------:R-:W2:Y:S01]  /*0bc0*/  LD.E.64 R32, desc[UR36][R32.64] ;  /* 0x0000002420207980 */ /* 0x000ea2000c101b00 */
[----:B------:R-:W-:Y:S01]  /*0bd0*/  LEA.HI.X R35, R21, R9, R0, 0x3, P0 ;  /* 0x0000000915237211 */ /* 0x000fe200000f1c00 */
[----:B------:R-:W-:Y:S02]  /*0be0*/  VIADD R15, R13, UR11 ;  /* 0x0000000b0d0f7c36 */ /* 0x000fe40008000000 */
[----:B------:R-:W2:Y:S02]  /*0bf0*/  LD.E.64 R30, desc[UR36][R30.64] ;  /* 0x000000241e1e7980 */ /* 0x000ea4000c101b00 */
[C-C-:B------:R-:W-:Y:S01]  /*0c00*/  IMAD.WIDE.U32 R12, R15.reuse, 0x8, R10.reuse ;  /* 0x000000080f0c7825 */ /* 0x140fe200078e000a */
[----:B------:R-:W-:Y:S01]  /*0c10*/  IADD3 R21, PT, PT, R15, UR11, RZ ;  /* 0x0000000b0f157c10 */ /* 0x000fe2000fffe0ff */
[----:B------:R-:W3:Y:S04]  /*0c20*/  LD.E.64 R24, desc[UR36][R34.64+0x18] ;  /* 0x0000182422187980 */ /* 0x000ee8000c101b00 */
[----:B------:R-:W4:Y:S01]  /*0c30*/  LD.E.64 R12, desc[UR36][R12.64] ;  /* 0x000000240c0c7980 */ /* 0x000f22000c101b00 */
[----:B------:R-:W-:-:S03]  /*0c40*/  IMAD.WIDE.U32 R22, R21, 0x8, R10 ;  /* 0x0000000815167825 */ /* 0x000fc600078e000a */
[----:B------:R-:W4:Y:S01]  /*0c50*/  LD.E.64 R14, desc[UR36][R34.64+0x8] ;  /* 0x00000824220e7980 */ /* 0x000f22000c101b00 */
[----:B------:R-:W-:-:S03]  /*0c60*/  IADD3 R27, PT, PT, R21, UR11, RZ ;  /* 0x0000000b151b7c10 */ /* 0x000fc6000fffe0ff */
[----:B------:R-:W5:Y:S02]  /*0c70*/  LD.E.64 R20, desc[UR36][R34.64+0x10] ;  /* 0x0000102422147980 */ /* 0x000f64000c101b00 */
[----:B------:R-:W-:Y:S02]  /*0c80*/  IMAD.WIDE.U32 R26, R27, 0x8, R10 ;  /* 0x000000081b1a7825 */ /* 0x000fe400078e000a */
[----:B------:R-:W5:Y:S04]  /*0c90*/  LD.E.64 R22, desc[UR36][R22.64] ;  /* 0x0000002416167980 */ /* 0x000f68000c101b00 */
[----:B------:R-:W3:Y:S01]  /*0ca0*/  LD.E.64 R26, desc[UR36][R26.64] ;  /* 0x000000241a1a7980 */ /* 0x000ee2000c101b00 */
[----:B------:R-:W-:Y:S01]  /*0cb0*/  UIADD3 UR5, UPT, UPT, UR5, 0x4, URZ ;  /* 0x0000000405057890 */ /* 0x000fe2000fffe0ff */
[----:B--2---:R-:W-:-:S08]  /*0cc0*/  DFMA R30, R32, R30, R16 ;  /* 0x0000001e201e722b */ /* 0x004fd00000000010 */
[----:B----4-:R-:W-:-:S08]  /*0cd0*/  DFMA R14, R14, R12, R30 ;  /* 0x0000000c0e0e722b */ /* 0x010fd0000000001e */
[----:B-----5:R-:W-:-:S08]  /*0ce0*/  DFMA R14, R20, R22, R14 ;  /* 0x00000016140e722b */ /* 0x020fd0000000000e */
[----:B---3--:R-:W-:-:S11]  /*0cf0*/  DFMA R16, R24, R26, R14 ;  /* 0x0000001a1810722b */ /* 0x008fd6000000000e */
.L_x_12:
[----:B------:R-:W-:Y:S05]  /*0d00*/  BRA.U !UP2, `(.L_x_9) ;  /* 0x000000010a7c7547 */ /* 0x000fea000b800000 */
[----:B------:R-:W-:Y:S01]  /*0d10*/  UISETP.NE.AND UP1, UPT, UR9, 0x1, UPT ;  /* 0x000000010900788c */ /* 0x000fe2000bf25270 */
[----:B------:R-:W-:Y:S01]  /*0d20*/  IMAD.U32 R15, RZ, RZ, UR5 ;  /* 0x00000005ff0f7e24 */ /* 0x000fe2000f8e00ff */
[----:B------:R-:W-:-:S04]  /*0d30*/  ULOP3.LUT UR8, UR11, 0x1, URZ, 0xc0, !UPT ;  /* 0x000000010b087892 */ /* 0x000fc8000f8ec0ff */
[----:B------:R-:W-:Y:S01]  /*0d40*/  PLOP3.LUT P1, PT, PT, PT, UP1, 0x80, 0x8 ;  /* 0x000000000008781c */ /* 0x000fe20003f2f018 */
[----:B------:R-:W-:-:S06]  /*0d50*/  UISETP.NE.U32.AND UP2, UPT, UR8, 0x1, UPT ;  /* 0x000000010800788c */ /* 0x000fcc000bf45070 */
[----:B------:R-:W-:-:S06]  /*0d60*/  PLOP3.LUT P0, PT, PT, PT, UP2, 0x80, 0x8 ;  /* 0x000000000008781c */ /* 0x000fcc0003f0f028 */
[----:B------:R-:W-:Y:S01]  /*0d70*/  @P1 IMAD R15, R15, UR11, R18 ;  /* 0x0000000b0f0f1c24 */ /* 0x000fe2000f8e0212 */
[C---:B------:R-:W-:Y:S02]  /*0d80*/  @P1 IADD3 R13, PT, PT, R3.reuse, UR5, RZ ;  /* 0x00000005030d1c10 */ /* 0x040fe4000fffe0ff */
[----:B------:R-:W-:Y:S01]  /*0d90*/  @P1 IADD3 R21, P2, PT, R3, UR5, RZ ;  /* 0x0000000503151c10 */ /* 0x000fe2000ff5e0ff */
[----:B------:R-:W-:Y:S01]  /*0da0*/  @UP1 UIADD3 UR5, UPT, UPT, UR5, 0x2, URZ ;  /* 0x0000000205051890 */ /* 0x000fe2000fffe0ff */
[----:B------:R-:W-:Y:S01]  /*0db0*/  @P1 IADD3 R25, PT, PT, R15, UR11, RZ ;  /* 0x0000000b0f191c10 */ /* 0x000fe2000fffe0ff */
[----:B0-----:R-:W-:-:S04]  /*0dc0*/  @P1 IMAD.WIDE.U32 R12, R13, 0x8, R8 ;  /* 0x000000080d0c1825 */ /* 0x001fc800078e0008 */
[----:B------:R-:W-:-:S04]  /*0dd0*/  @P1 IMAD.WIDE.U32 R14, R15, 0x8, R10 ;  /* 0x000000080f0e1825 */ /* 0x000fc800078e000a */
[----:B------:R-:W-:Y:S01]  /*0de0*/  @P1 IMAD.X R0, RZ, RZ, RZ, P2 ;  /* 0x000000ffff001224 */ /* 0x000fe200010e06ff */
[C---:B------:R-:W-:Y:S01]  /*0df0*/  @P1 LEA R22, P2, R21.reuse, R8, 0x3 ;  /* 0x0000000815161211 */ /* 0x040fe200078418ff */
[----:B------:R-:W2:Y:S01]  /*0e00*/  @P1 LD.E.64 R12, desc[UR36][R12.64] ;  /* 0x000000240c0c1980 */ /* 0x000ea2000c101b00 */
[----:B------:R-:W-:Y:S02]  /*0e10*/  MOV R27, UR5 ;  /* 0x00000005001b7c02 */ /* 0x000fe40008000f00 */
[----:B------:R-:W-:Y:S01]  /*0e20*/  @P1 LEA.HI.X R23, R21, R9, R0, 0x3, P2 ;  /* 0x0000000915171211 */ /* 0x000fe200010f1c00 */
[----:B------:R-:W2:Y:S01]  /*0e30*/  @P1 LD.E.64 R14, desc[UR36][R14.64] ;  /* 0x000000240e0e1980 */ /* 0x000ea2000c101b00 */
[----:B------:R-:W-:Y:S01]  /*0e40*/  @P1 IMAD.WIDE.U32 R20, R25, 0x8, R10 ;  /* 0x0000000819141825 */ /* 0x000fe200078e000a */
[----:B------:R-:W-:-:S03]  /*0e50*/  @!P0 IADD3 R25, PT, PT, R3, UR5, RZ ;  /* 0x0000000503198c10 */ /* 0x000fc6000fffe0ff */
[----:B------:R-:W-:Y:S01]  /*0e60*/  @!P0 IMAD R27, R27, UR11, R18 ;  /* 0x0000000b1b1b8c24 */ /* 0x000fe2000f8e0212 */
[----:B------:R-:W3:Y:S01]  /*0e70*/  @P1 LD.E.64 R22, desc[UR36][R22.64+0x8] ;  /* 0x0000082416161980 */ /* 0x000ee2000c101b00 */
[----:B------:R-:W-:-:S03]  /*0e80*/  @!P0 IMAD.WIDE.U32 R8, R25, 0x8, R8 ;  /* 0x0000000819088825 */ /* 0x000fc600078e0008 */
[----:B------:R-:W3:Y:S01]  /*0e90*/  @P1 LD.E.64 R20, desc[UR36][R20.64] ;  /* 0x0000002414141980 */ /* 0x000ee2000c101b00 */
[----:B------:R-:W-:-:S03]  /*0ea0*/  @!P0 IMAD.WIDE.U32 R10, R27, 0x8, R10 ;  /* 0x000000081b0a8825 */ /* 0x000fc600078e000a */
[----:B------:R-:W4:Y:S04]  /*0eb0*/  @!P0 LD.E.64 R8, desc[UR36][R8.64] ;  /* 0x0000002408088980 */ /* 0x000f28000c101b00 */
[----:B------:R-:W4:Y:S01]  /*0ec0*/  @!P0 LD.E.64 R10, desc[UR36][R10.64] ;  /* 0x000000240a0a8980 */ /* 0x000f22000c101b00 */
[----:B--2---:R-:W-:-:S08]  /*0ed0*/  @P1 DFMA R12, R12, R14, R16 ;  /* 0x0000000e0c0c122b */ /* 0x004fd00000000010 */
[----:B---3--:R-:W-:-:S08]  /*0ee0*/  @P1 DFMA R16, R22, R20, R12 ;  /* 0x000000141610122b */ /* 0x008fd0000000000c */
[----:B----4-:R-:W-:-:S11]  /*0ef0*/  @!P0 DFMA R16, R8, R10, R16 ;  /* 0x0000000a0810822b */ /* 0x010fd60000000010 */
.L_x_9:
[----:B------:R-:W-:Y:S06]  /*0f00*/  BAR.SYNC.DEFER_BLOCKING 0x0 ;  /* 0x0000000000007b1d */ /* 0x000fec0000010000 */
[----:B------:R-:W-:Y:S05]  /*0f10*/  BRA.U UP0, `(.L_x_13) ;  /* 0xfffffff5006c7547 */ /* 0x000fea000b83ffff */
.L_x_8:
[----:B------:R-:W1:Y:S01]  /*0f20*/  S2R R0, SR_TID.X ;  /* 0x0000000000007919 */ /* 0x000e620000002100 */
[----:B------:R-:W-:Y:S01]  /*0f30*/  BSSY.RECONVERGENT B6, `(.L_x_14) ;  /* 0x0000015000067945 */ /* 0x000fe20003800200 */
[----:B------:R-:W1:Y:S01]  /*0f40*/  S2R R3, SR_TID.Y ;  /* 0x0000000000037919 */ /* 0x000e620000002200 */
[----:B------:R-:W-:Y:S01]  /*0f50*/  BAR.SYNC.DEFER_BLOCKING 0x0 ;  /* 0x0000000000007b1d */ /* 0x000fe20000010000 */
[----:B-1----:R-:W-:-:S04]  /*0f60*/  LOP3.LUT R0, R0, RZ, R3, 0xfa, !PT ;  /* 0x000000ff00007212 */ /* 0x002fc800078efa03 */
[----:B------:R-:W-:-:S13]  /*0f70*/  ISETP.NE.AND P0, PT, R0, RZ, PT ;  /* 0x000000ff0000720c */ /* 0x000fda0003f05270 */
[----:B------:R-:W-:Y:S05]  /*0f80*/  @P0 BRA `(.L_x_15) ;  /* 0x00000000003c0947 */ /* 0x000fea0003800000 */
[----:B------:R-:W1:Y:S01]  /*0f90*/  S2UR UR5, SR_CgaCtaId ;  /* 0x00000000000579c3 */ /* 0x000e620000008800 */
[----:B------:R-:W-:Y:S01]  /*0fa0*/  UMOV UR4, 0x400 ;  /* 0x0000040000047882 */ /* 0x000fe20000000000 */
[----:B------:R-:W-:-:S06]  /*0fb0*/  MOV R18, 0x8 ;  /* 0x0000000800127802 */ /* 0x000fcc0000000f00 */
[----:B------:R2:W3:Y:S01]  /*0fc0*/  LDC.64 R6, c[0x4][R18] ;  /* 0x0100000012067b82 */ /* 0x0004e20000000a00 */
[----:B-1----:R-:W-:-:S09]  /*0fd0*/  ULEA UR4, UR5, UR4, 0x18 ;  /* 0x0000000405047291 */ /* 0x002fd2000f8ec0ff */
[----:B--2---:R-:W1:Y:S03]  /*0fe0*/  LDS.64 R4, [UR4] ;  /* 0x00000004ff047984 */ /* 0x004e660008000a00 */
[----:B0-----:R-:W-:-:S07]  /*0ff0*/  LEPC R20, `(.L_x_16) ;  /* 0x000000001014794e */ /* 0x001fce0000000000 */
[----:B-1-3--:R-:W-:Y:S05]  /*1000*/  CALL.ABS.NOINC R6 ;  /* 0x0000000006007343 */ /* 0x00afea0003c00000 */
.L_x_16:
[----:B------:R-:W0:Y:S01]  /*1010*/  S2UR UR5, SR_CgaCtaId ;  /* 0x00000000000579c3 */ /* 0x000e220000008800 */
[----:B------:R-:W-:-:S07]  /*1020*/  UMOV UR4, 0x400 ;  /* 0x0000040000047882 */ /* 0x000fce0000000000 */
[----:B------:R1:W2:Y:S01]  /*1030*/  LDC.64 R6, c[0x4][R18] ;  /* 0x0100000012067b82 */ /* 0x0002a20000000a00 */
[----:B0-----:R-:W-:-:S09]  /*1040*/  ULEA UR4, UR5, UR4, 0x18 ;  /* 0x0000000405047291 */ /* 0x001fd2000f8ec0ff */
[----:B-1----:R-:W0:Y:S03]  /*1050*/  LDS.64 R4, [UR4+0x8] ;  /* 0x00000804ff047984 */ /* 0x002e260008000a00 */
[----:B------:R-:W-:-:S07]  /*1060*/  LEPC R20, `(.L_x_15) ;  /* 0x000000001014794e */ /* 0x000fce0000000000 */
[----:B0-2---:R-:W-:Y:S05]  /*1070*/  CALL.ABS.NOINC R6 ;  /* 0x0000000006007343 */ /* 0x005fea0003c00000 */
.L_x_15:
[----:B------:R-:W-:Y:S05]  /*1080*/  BSYNC.RECONVERGENT B6 ;  /* 0x0000000000067941 */ /* 0x000fea0003800200 */
.L_x_14:
[----:B------:R-:W1:Y:S01]  /*1090*/  LDC.64 R4, c[0x0][0x390] ;  /* 0x0000e400ff047b82 */ /* 0x000e620000000a00 */
[----:B------:R-:W2:Y:S02]  /*10a0*/  LDCU UR4, c[0x0][0x398] ;  /* 0x00007300ff0477ac */ /* 0x000ea40008000800 */
[----:B--2---:R-:W-:-:S04]  /*10b0*/  IMAD R3, R19, UR4, R2 ;  /* 0x0000000413037c24 */ /* 0x004fc8000f8e0202 */
[----:B-1----:R-:W-:-:S05]  /*10c0*/  IMAD.WIDE R2, R3, 0x8, R4 ;  /* 0x0000000803027825 */ /* 0x002fca00078e0204 */
[----:B------:R-:W-:Y:S01]  /*10d0*/  STG.E.64 desc[UR36][R2.64], R16 ;  /* 0x0000001002007986 */ /* 0x000fe2000c101b24 */
[----:B------:R-:W-:Y:S05]  /*10e0*/  EXIT ;  /* 0x000000000000794d */ /* 0x000fea0003800000 */
.L_x_17:
        /* <DEDUP_REMOVED lines=9> */
.L_x_22:


//--------------------- .text._Z33MatrixMulKernelBlockLocalMemFixedPdS_S_i --------------------------
	.section	.text._Z33MatrixMulKernelBlockLocalMemFixedPdS_S_i,"ax",@progbits
	.align	128
        .global         _Z33MatrixMulKernelBlockLocalMemFixedPdS_S_i
        .type           _Z33MatrixMulKernelBlockLocalMemFixedPdS_S_i,@function
        .size           _Z33MatrixMulKernelBlockLocalMemFixedPdS_S_i,(.L_x_23 - _Z33MatrixMulKernelBlockLocalMemFixedPdS_S_i)
        .other          _Z33MatrixMulKernelBlockLocalMemFixedPdS_S_i,@"STO_CUDA_ENTRY STV_DEFAULT"
_Z33MatrixMulKernelBlockLocalMemFixedPdS_S_i:
.text._Z33MatrixMulKernelBlockLocalMemFixedPdS_S_i:
[----:B------:R-:W-:Y:S01]  /*0000*/  LDC R1, c[0x0][0x37c] ;  /* 0x0000df00ff017b82 */ /* 0x000fe20000000800 */
[----:B------:R-:W0:Y:S07]  /*0010*/  S2R R5, SR_CTAID.Y ;  /* 0x0000000000057919 */ /* 0x000e2e0000002600 */
[----:B------:R-:W1:Y:S01]  /*0020*/  LDC R0, c[0x0][0x398] ;  /* 0x0000e600ff007b82 */ /* 0x000e620000000800 */
[----:B------:R-:W2:Y:S01]  /*0030*/  LDCU.64 UR8, c[0x0][0x358] ;  /* 0x00006b00ff0877ac */ /* 0x000ea20008000a00 */
[----:B------:R-:W-:Y:S01]  /*0040*/  CS2R R10, SRZ ;  /* 0x00000000000a7805 */ /* 0x000fe2000001ff00 */
[----:B------:R-:W0:Y:S01]  /*0050*/  S2R R8, SR_TID.Y ;  /* 0x0000000000087919 */ /* 0x000e220000002200 */
[----:B------:R-:W3:Y:S04]  /*0060*/  S2R R7, SR_CTAID.X ;  /* 0x0000000000077919 */ /* 0x000ee80000002500 */
[----:B------:R-:W4:Y:S01]  /*0070*/  LDC.64 R22, c[0x0][0x390] ;  /* 0x0000e400ff167b82 */ /* 0x000f220000000a00 */
[----:B------:R-:W3:Y:S01]  /*0080*/  S2R R9, SR_TID.X ;  /* 0x0000000000097919 */ /* 0x000ee20000002100 */
[----:B-1----:R-:W-:Y:S01]  /*0090*/  ISETP.GE.AND P0, PT, R0, 0x20, PT ;  /* 0x000000200000780c */ /* 0x002fe20003f06270 */
[----:B0-----:R-:W-:-:S02]  /*00a0*/  IMAD R5, R5, 0x20, R8 ;  /* 0x0000002005057824 */ /* 0x001fc400078e0208 */
[----:B---3--:R-:W-:-:S04]  /*00b0*/  IMAD R2, R7, 0x20, R9 ;  /* 0x0000002007027824 */ /* 0x008fc800078e0209 */
[----:B------:R-:W-:-:S04]  /*00c0*/  IMAD R3, R5, R0, R2 ;  /* 0x0000000005037224 */ /* 0x000fc800078e0202 */
[----:B----4-:R-:W-:Y:S02]  /*00d0*/  IMAD.WIDE R22, R3, 0x8, R22 ;  /* 0x0000000803167825 */ /* 0x010fe400078e0216 */
[----:B--2---:R-:W-:Y:S05]  /*00e0*/  @!P0 BRA `(.L_x_18) ;  /* 0x0000000400c08947 */ /* 0x004fea0003800000 */
[----:B------:R-:W0:Y:S01]  /*00f0*/  S2UR UR6, SR_CgaCtaId ;  /* 0x00000000000679c3 */ /* 0x000e220000008800 */
[----:B------:R-:W-:Y:S01]  /*0100*/  UMOV UR4, 0x400 ;  /* 0x0000040000047882 */ /* 0x000fe20000000000 */
[----:B------:R-:W-:Y:S01]  /*0110*/  SHF.R.S32.HI R3, RZ, 0x1f, R0 ;  /* 0x0000001fff037819 */ /* 0x000fe20000011400 */
[----:B------:R-:W-:Y:S01]  /*0120*/  UIADD3 UR5, UPT, UPT, UR4, 0x2000, URZ ;  /* 0x0000200004057890 */ /* 0x000fe2000fffe0ff */
[-CC-:B------:R-:W-:Y:S01]  /*0130*/  IMAD R2, R8, R0.reuse, R9.reuse ;  /* 0x0000000008027224 */ /* 0x180fe200078e0209 */
[----:B------:R-:W-:Y:S02]  /*0140*/  CS2R R10, SRZ ;  /* 0x00000000000a7805 */ /* 0x000fe4000001ff00 */
[----:B------:R-:W-:Y:S01]  /*0150*/  LEA.HI R4, R3, R0, RZ, 0x5 ;  /* 0x0000000003047211 */ /* 0x000fe200078f28ff */
[----:B------:R-:W1:Y:S01]  /*0160*/  LDC.64 R20, c[0x0][0x380] ;  /* 0x0000e000ff147b82 */ /* 0x000e620000000a00 */
[----:B------:R-:W-:Y:S01]  /*0170*/  LEA R3, R7, R2, 0x5 ;  /* 0x0000000207037211 */ /* 0x000fe200078e28ff */
[----:B------:R-:W-:Y:S01]  /*0180*/  IMAD R2, R5, R0, R9 ;  /* 0x0000000005027224 */ /* 0x000fe200078e0209 */
[----:B------:R-:W-:-:S05]  /*0190*/  SHF.R.S32.HI R4, RZ, 0x5, R4 ;  /* 0x00000005ff047819 */ /* 0x000fca0000011404 */
[----:B------:R-:W2:Y:S01]  /*01a0*/  LDC.64 R18, c[0x0][0x388] ;  /* 0x0000e200ff127b82 */ /* 0x000ea20000000a00 */
[----:B------:R-:W-:Y:S01]  /*01b0*/  IMAD.MOV R4, RZ, RZ, -R4 ;  /* 0x000000ffff047224 */ /* 0x000fe200078e0a04 */
[----:B0-----:R-:W-:Y:S02]  /*01c0*/  ULEA UR5, UR6, UR5, 0x18 ;  /* 0x0000000506057291 */ /* 0x001fe4000f8ec0ff */
[----:B------:R-:W-:-:S04]  /*01d0*/  ULEA UR4, UR6, UR4, 0x18 ;  /* 0x0000000406047291 */ /* 0x000fc8000f8ec0ff */
[----:B------:R-:W-:Y:S02]  /*01e0*/  LEA R6, R9, UR5, 0x3 ;  /* 0x0000000509067c11 */ /* 0x000fe4000f8e18ff */
[----:B------:R-:W-:-:S03]  /*01f0*/  LEA R16, R8, UR4, 0x8 ;  /* 0x0000000408107c11 */ /* 0x000fc6000f8e40ff */
[----:B------:R-:W-:Y:S01]  /*0200*/  IMAD R5, R8, 0x100, R6 ;  /* 0x0000010008057824 */ /* 0x000fe200078e0206 */
[----:B------:R-:W-:-:S07]  /*0210*/  LEA R7, R9, R16, 0x3 ;  /* 0x0000001009077211 */ /* 0x000fce00078e18ff */
.L_x_19:
[----:B-1----:R-:W-:-:S04]  /*0220*/  IMAD.WIDE R8, R2, 0x8, R20 ;  /* 0x0000000802087825 */ /* 0x002fc800078e0214 */
[----:B--2---:R-:W-:Y:S02]  /*0230*/  IMAD.WIDE.U32 R28, R3, 0x8, R18 ;  /* 0x00000008031c7825 */ /* 0x004fe400078e0012 */
[----:B------:R-:W2:Y:S04]  /*0240*/  LDG.E.64 R8, desc[UR8][R8.64] ;  /* 0x0000000808087981 */ /* 0x000ea8000c1e1b00 */
[----:B------:R-:W3:Y:S01]  /*0250*/  LDG.E.64 R28, desc[UR8][R28.64] ;  /* 0x000000081c1c7981 */ /* 0x000ee2000c1e1b00 */
[----:B------:R-:W-:Y:S01]  /*0260*/  IADD3 R4, PT, PT, R4, 0x1, RZ ;  /* 0x0000000104047810 */ /* 0x000fe20007ffe0ff */
[----:B------:R-:W-:Y:S01]  /*0270*/  VIADD R2, R2, 0x20 ;  /* 0x0000002002027836 */ /* 0x000fe20000000000 */
[----:B------:R-:W-:Y:S02]  /*0280*/  LEA R3, R0, R3, 0x5 ;  /* 0x0000000300037211 */ /* 0x000fe400078e28ff */
[----:B------:R-:W-:Y:S01]  /*0290*/  ISETP.NE.AND P0, PT, R4, RZ, PT ;  /* 0x000000ff0400720c */ /* 0x000fe20003f05270 */
[----:B--2---:R-:W-:Y:S04]  /*02a0*/  STS.64 [R7], R8 ;  /* 0x0000000807007388 */ /* 0x004fe80000000a00 */
[----:B---3--:R-:W-:Y:S01]  /*02b0*/  STS.64 [R5], R28 ;  /* 0x0000001c05007388 */ /* 0x008fe20000000a00 */
[----:B------:R-:W-:Y:S06]  /*02c0*/  BAR.SYNC.DEFER_BLOCKING 0x0 ;  /* 0x0000000000007b1d */ /* 0x000fec0000010000 */
[----:B------:R-:W-:Y:S04]  /*02d0*/  LDS.64 R26, [R6] ;  /* 0x00000000061a7984 */ /* 0x000fe80000000a00 */
[----:B------:R-:W0:Y:S04]  /*02e0*/  LDS.128 R12, [R16] ;  /* 0x00000000100c7984 */ /* 0x000e280000000c00 */
[----:B------:R-:W1:Y:S01]  /*02f0*/  LDS.64 R24, [R6+0x100] ;  /* 0x0001000006187984 */ /* 0x000e620000000a00 */
[----:B0-----:R-:W-:-:S03]  /*0300*/  DFMA R26, R12, R26, R10 ;  /* 0x0000001a0c1a722b */ /* 0x001fc6000000000a */
[----:B------:R-:W-:Y:S04]  /*0310*/  LDS.64 R12, [R6+0x200] ;  /* 0x00020000060c7984 */ /* 0x000fe80000000a00 */
[----:B------:R-:W0:Y:S01]  /*0320*/  LDS.128 R8, [R16+0x10] ;  /* 0x0000100010087984 */ /* 0x000e220000000c00 */
[----:B-1----:R-:W-:-:S03]  /*0330*/  DFMA R14, R24, R14, R26 ;  /* 0x0000000e180e722b */ /* 0x002fc6000000001a */
[----:B------:R-:W1:Y:S04]  /*0340*/  LDS.64 R24, [R6+0x300] ;  /* 0x0003000006187984 */ /* 0x000e680000000a00 */
[----:B------:R-:W-:Y:S01]  /*0350*/  LDS.64 R26, [R6+0x400] ;  /* 0x00040000061a7984 */ /* 0x000fe20000000a00 */
[----:B0-----:R-:W-:-:S03]  /*0360*/  DFMA R8, R8, R12, R14 ;  /* 0x0000000c0808722b */ /* 0x001fc6000000000e */
[----:B------:R-:W0:Y:S05]  /*0370*/  LDS.128 R12, [R16+0x20] ;  /* 0x00002000100c7984 */ /* 0x000e2a0000000c00 */
[----:B-1----:R-:W-:Y:S01]  /*0380*/  DFMA R8, R24, R10, R8 ;  /* 0x0000000a1808722b */ /* 0x002fe20000000008 */
[----:B------:R-:W1:Y:S07]  /*0390*/  LDS.64 R24, [R6+0x500] ;  /* 0x0005000006187984 */ /* 0x000e6e0000000a00 */
[----:B0-----:R-:W-:Y:S01]  /*03a0*/  DFMA R26, R12, R26, R8 ;  /* 0x0000001a0c1a722b */ /* 0x001fe20000000008 */
[----:B------:R-:W-:Y:S04]  /*03b0*/  LDS.64 R12, [R6+0x600] ;  /* 0x00060000060c7984 */ /* 0x000fe80000000a00 */
[----:B------:R-:W0:Y:S03]  /*03c0*/  LDS.128 R8, [R16+0x30] ;  /* 0x0000300010087984 */ /* 0x000e260000000c00 */
[----:B-1----:R-:W-:Y:S01]  /*03d0*/  DFMA R14, R24, R14, R26 ;  /* 0x0000000e180e722b */ /* 0x002fe2000000001a */
[----:B------:R-:W1:Y:S04]  /*03e0*/  LDS.64 R24, [R6+0x700] ;  /* 0x0007000006187984 */ /* 0x000e680000000a00 */
[----:B------:R-:W-:Y:S03]  /*03f0*/  LDS.64 R26, [R6+0x800] ;  /* 0x00080000061a7984 */ /* 0x000fe60000000a00 */
[----:B0-----:R-:W-:-:S02]  /*0400*/  DFMA R8, R8, R12, R14 ;  /* 0x0000000c0808722b */ /* 0x001fc4000000000e */
[----:B------:R-:W0:Y:S06]  /*0410*/  LDS.128 R12, [R16+0x40] ;  /* 0x00004000100c7984 */ /* 0x000e2c0000000c00 */
        /* <DEDUP_REMOVED lines=56> */
[----:B------:R-:W1:Y:S07]  /*07a0*/  LDS.64 R14, [R6+0x1f00] ;  /* 0x001f0000060e7984 */ /* 0x000e6e0000000a00 */
[----:B0-----:R-:W-:-:S08]  /*07b0*/  DFMA R8, R8, R12, R24 ;  /* 0x0000000c0808722b */ /* 0x001fd00000000018 */
[----:B-1----:R-:W-:Y:S01]  /*07c0*/  DFMA R10, R14, R10, R8 ;  /* 0x0000000a0e0a722b */ /* 0x002fe20000000008 */
[----:B------:R-:W-:Y:S06]  /*07d0*/  BAR.SYNC.DEFER_BLOCKING 0x0 ;  /* 0x0000000000007b1d */ /* 0x000fec0000010000 */
[----:B------:R-:W-:Y:S05]  /*07e0*/  @P0 BRA `(.L_x_19) ;  /* 0xfffffff8008c0947 */ /* 0x000fea000383ffff */
.L_x_18:
[----:B------:R-:W-:Y:S01]  /*07f0*/  STG.E.64 desc[UR8][R22.64], R10 ;  /* 0x0000000a16007986 */ /* 0x000fe2000c101b08 */
[----:B------:R-:W-:Y:S05]  /*0800*/  EXIT ;  /* 0x000000000000794d */ /* 0x000fea0003800000 */
.L_x_20:
        /* <DEDUP_REMOVED lines=15> */
.L_x_23:


//--------------------- .nv.shared.reserved.0     --------------------------
	.section	.nv.shared.reserved.0,"aw",@nobits
	.weak		__nv_reservedSMEM_offset_0_alias
	.size		__nv_reservedSMEM_offset_0_alias, 0, 64
	.other		__nv_reservedSMEM_offset_0_alias,@"STO_CUDA_RESERVED_SHARED STV_DEFAULT"
__nv_reservedSMEM_offset_0_alias:
	.zero		0
	.zero		64


//--------------------- .nv.shared._Z28MatrixMulKernelBlockLocalMemPdS_S_ii --------------------------
	.section	.nv.shared._Z28MatrixMulKernelBlockLocalMemPdS_S_ii,"aw",@nobits
	.sectionflags	@""
	.align	8
.nv.shared._Z28MatrixMulKernelBlockLocalMemPdS_S_ii:
	.zero		1040


//--------------------- .nv.shared._Z33MatrixMulKernelBlockLocalMemFixedPdS_S_i --------------------------
	.section	.nv.shared._Z33MatrixMulKernelBlockLocalMemFixedPdS_S_i,"aw",@nobits
	.sectionflags	@""
	.align	8
.nv.shared._Z33MatrixMulKernelBlockLocalMemFixedPdS_S_i:
	.zero		17408


//--------------------- .nv.constant0._Z20MatrixMulKernelBlockPdS_S_ii --------------------------
	.section	.nv.constant0._Z20MatrixMulKernelBlockPdS_S_ii,"a",@progbits
	.sectionflags	@""
	.align	4
.nv.constant0._Z20MatrixMulKernelBlockPdS_S_ii:
	.zero		928


//--------------------- .nv.constant0._Z28MatrixMulKernelBlockLocalMemPdS_S_ii --------------------------
	.section	.nv.constant0._Z28MatrixMulKernelBlockLocalMemPdS_S_ii,"a",@progbits
	.sectionflags	@""
	.align	4
.nv.constant0._Z28MatrixMulKernelBlockLocalMemPdS_S_ii:
	.zero		928


//--------------------- .nv.constant0._Z33MatrixMulKernelBlockLocalMemFixedPdS_S_i --------------------------
	.section	.nv.constant0._Z33MatrixMulKernelBlockLocalMemFixedPdS_S_i,"a",@progbits
	.sectionflags	@""
	.align	4
.nv.constant0._Z33MatrixMulKernelBlockLocalMemFixedPdS_S_i:
	.zero		924


//--------------------- SYMBOLS --------------------------

	.type		.nv.reservedSmem.offset0,@object
	.size		.nv.reservedSmem.offset0,0x4
	.type		.nv.reservedSmem.cap,@object
	.size		.nv.reservedSmem.cap,0x4
	.type		malloc,@function
	.type		free,@function
